// auto-generated by cutlass_sweep.gemm — config: {"arch": "sm_100", "cluster_m": 2, "cluster_n": 2, "dtype": "fp32", "dtype_b": "fp32", "layout": "nt", "stages": 0, "tile_k": 64, "tile_m": 128, "tile_n": 128}
#include "cutlass/cutlass.h"
#include "cutlass/gemm/collective/collective_builder.hpp"
#include "cutlass/gemm/device/gemm_universal_adapter.h"
#include "cutlass/gemm/kernel/gemm_universal.hpp"
#include "cutlass/epilogue/collective/collective_builder.hpp"

using ElemA = float;
using ElemB = float;
using ElemCD = float;
using Acc  = float;
using TileShape    = cute::Shape<cute::_128, cute::_128, cute::_64>;
using ClusterShape = cute::Shape<cute::_2, cute::_2, cute::_1>;

using CollectiveEpilogue = typename cutlass::epilogue::collective::CollectiveBuilder<
    cutlass::arch::Sm100, cutlass::arch::OpClassTensorOp,
    TileShape, ClusterShape,
    cutlass::epilogue::collective::EpilogueTileAuto,
    Acc, Acc,
    ElemCD, cutlass::layout::RowMajor, 128 / cutlass::sizeof_bits<ElemCD>::value,
    ElemCD, cutlass::layout::RowMajor, 128 / cutlass::sizeof_bits<ElemCD>::value,
    cutlass::epilogue::collective::EpilogueScheduleAuto
  >::CollectiveOp;

using CollectiveMainloop = typename cutlass::gemm::collective::CollectiveBuilder<
    cutlass::arch::Sm100, cutlass::arch::OpClassTensorOp,
    ElemA, cutlass::layout::RowMajor, 128 / cutlass::sizeof_bits<ElemA>::value,
    ElemB, cutlass::layout::ColumnMajor, 128 / cutlass::sizeof_bits<ElemB>::value,
    Acc,
    TileShape, ClusterShape,
    cutlass::gemm::collective::StageCountAutoCarveout<static_cast<int>(sizeof(typename CollectiveEpilogue::SharedStorage))>,
    cutlass::gemm::collective::KernelScheduleAuto
  >::CollectiveOp;

using GemmKernel = cutlass::gemm::kernel::GemmUniversal<
    cute::Shape<int,int,int,int>,
    CollectiveMainloop,
    CollectiveEpilogue
>;
using Gemm = cutlass::gemm::device::GemmUniversalAdapter<GemmKernel>;

// Force the device kernel symbol into the cubin without needing a host main.
auto* _anchor = &cutlass::device_kernel<GemmKernel>;


// ===== COMPILED SASS (sm_100a) =====

	.target	sm_100a

	.elftype	@"ET_EXEC"


//--------------------- .note.nv.tkinfo           --------------------------
	.section	.note.nv.tkinfo,"",@"SHT_NOTE"
	.sectionflags	@"SHF_NOTE_NV_TKINFO"
	.tkinfo
        /*0018*/ 	.word	0x00000002
        /*0030*/ 	.string	""
        /*0030*/ 	.string	"ptxas"
        /*0030*/ 	.string	"Cuda compilation tools, release 13.0, V13.0.88"
        /*0030*/ 	.string	"Build cuda_13.0.r13.0/compiler.36424714_0"
        /*0030*/ 	.string	"-arch sm_100a -m 64 "



//--------------------- .note.nv.cuinfo           --------------------------
	.section	.note.nv.cuinfo,"",@"SHT_NOTE"
	.sectionflags	@"SHF_NOTE_NV_CUINFO"
        /*0018*/ 	.short	0x0002
        /*001a*/ 	.short	0x0064
        /*001c*/ 	.short	0x0082
	.zero		2


//--------------------- .nv.info                  --------------------------
	.section	.nv.info,"",@"SHT_CUDA_INFO"
	.align	4


	//----- nvinfo : EIATTR_REGCOUNT
	.align		4
        /*0000*/ 	.byte	0x04, 0x2f
        /*0002*/ 	.short	(.L_19 - .L_18)
	.align		4
.L_18:
        /*0004*/ 	.word	index@(_ZN7cutlass13device_kernelINS_4gemm6kernel13GemmUniversalIN4cute5tupleIJiiiiEEENS1_10collective13CollectiveMmaINS1_35MainloopSm100TmaUmmaWarpSpecializedILi6ELi2ELi4ENS5_IJNS4_1CILi2EEESB_NSA_ILi1EEEEEEEENS5_IJNSA_ILi128EEESF_NSA_ILi64EEEEEEfNS5_IJlSC_lEEEfSI_NS4_8TiledMMAINS4_8MMA_AtomIJNS4_23SM100_MMA_TF32_2x1SM_SSINS_10tfloat32_tESM_fLi128ELi128ELNS4_4UMMA5MajorE0ELSO_0ELNSN_7ScaleInE0ELSP_0EEEEEENS4_6LayoutINS5_IJSC_SC_SC_EEENS5_IJNSA_ILi0EEESU_SU_EEEEENS5_IJNS4_10UnderscoreESX_SX_EEEEENS4_28SM100_TMA_2SM_LOAD_MULTICASTENS4_14ComposedLayoutINS4_7SwizzleILi3ELi4ELi3EEENS4_18smem_ptr_flag_bitsILi32EEENSS_INS5_IJNSA_ILi8EEENSA_ILi32EEEEEENS5_IJS17_SC_EEEEEEEvNS4_8identityENS4_18SM100_TMA_2SM_LOADES1B_vS1C_EENS_8epilogue10collective18CollectiveEpilogueINS1F_23Sm100TmaWarpSpecializedILi4ELi2ELi16ELb1ELb0EEEJNS5_IJSG_SF_SG_EEENS5_IJNSS_ISG_SC_EENSS_INS5_IJNSA_ILi16EEESB_EEENS5_IJSC_SG_EEEEEEEEfSI_fSI_NS1F_6fusion15FusionCallbacksIS1J_NS1R_17LinearCombinationIffffLNS_15FloatRoundStyleE2EEES1K_S1Q_JEEENS4_5SM1004TMEM4LOAD26SM100_TMEM_LOAD_32dp32b16xENS4_13SM90_TMA_LOADENS11_INS12_ILi2ELi4ELi3EEES15_NSS_INS5_IJS16_S1M_EEENS5_IJS1M_SC_EEEEEEENS4_39AutoVectorizingCopyWithAssumedAlignmentILi128EEENS4_14SM90_TMA_STOREES26_S28_S28_EEEvvEEEEvNT_6ParamsE)
        /*0008*/ 	.word	0x0000004c


	//----- nvinfo : EIATTR_FRAME_SIZE
	.align		4
.L_19:
        /*000c*/ 	.byte	0x04, 0x11
        /*000e*/ 	.short	(.L_21 - .L_20)
	.align		4
.L_20:
        /*0010*/ 	.word	index@($__internal_2_$__cuda_sm10x_tcgen05_guardrail_trap_unallocated_columns_being_dealloced)
        /*0014*/ 	.word	0x00000000


	//----- nvinfo : EIATTR_FRAME_SIZE
	.align		4
.L_21:
        /*0018*/ 	.byte	0x04, 0x11
        /*001a*/ 	.short	(.L_23 - .L_22)
	.align		4
.L_22:
        /*001c*/ 	.word	index@($__internal_1_$__cuda_sm10x_tcgen05_guardrail_trap_phase_invalid_during_alloc)
        /*0020*/ 	.word	0x00000000


	//----- nvinfo : EIATTR_FRAME_SIZE
	.align		4
.L_23:
        /*0024*/ 	.byte	0x04, 0x11
        /*0026*/ 	.short	(.L_25 - .L_24)
	.align		4
.L_24:
        /*0028*/ 	.word	index@($__internal_0_$__cuda_sm10x_tcgen05_guardrail_trap_col_being_dealloced_not_returned_by_alloc)
        /*002c*/ 	.word	0x00000000


	//----- nvinfo : EIATTR_FRAME_SIZE
	.align		4
.L_25:
        /*0030*/ 	.byte	0x04, 0x11
        /*0032*/ 	.short	(.L_27 - .L_26)
	.align		4
.L_26:
        /*0034*/ 	.word	index@(_ZN7cutlass13device_kernelINS_4gemm6kernel13GemmUniversalIN4cute5tupleIJiiiiEEENS1_10collective13CollectiveMmaINS1_35MainloopSm100TmaUmmaWarpSpecializedILi6ELi2ELi4ENS5_IJNS4_1CILi2EEESB_NSA_ILi1EEEEEEEENS5_IJNSA_ILi128EEESF_NSA_ILi64EEEEEEfNS5_IJlSC_lEEEfSI_NS4_8TiledMMAINS4_8MMA_AtomIJNS4_23SM100_MMA_TF32_2x1SM_SSINS_10tfloat32_tESM_fLi128ELi128ELNS4_4UMMA5MajorE0ELSO_0ELNSN_7ScaleInE0ELSP_0EEEEEENS4_6LayoutINS5_IJSC_SC_SC_EEENS5_IJNSA_ILi0EEESU_SU_EEEEENS5_IJNS4_10UnderscoreESX_SX_EEEEENS4_28SM100_TMA_2SM_LOAD_MULTICASTENS4_14ComposedLayoutINS4_7SwizzleILi3ELi4ELi3EEENS4_18smem_ptr_flag_bitsILi32EEENSS_INS5_IJNSA_ILi8EEENSA_ILi32EEEEEENS5_IJS17_SC_EEEEEEEvNS4_8identityENS4_18SM100_TMA_2SM_LOADES1B_vS1C_EENS_8epilogue10collective18CollectiveEpilogueINS1F_23Sm100TmaWarpSpecializedILi4ELi2ELi16ELb1ELb0EEEJNS5_IJSG_SF_SG_EEENS5_IJNSS_ISG_SC_EENSS_INS5_IJNSA_ILi16EEESB_EEENS5_IJSC_SG_EEEEEEEEfSI_fSI_NS1F_6fusion15FusionCallbacksIS1J_NS1R_17LinearCombinationIffffLNS_15FloatRoundStyleE2EEES1K_S1Q_JEEENS4_5SM1004TMEM4LOAD26SM100_TMEM_LOAD_32dp32b16xENS4_13SM90_TMA_LOADENS11_INS12_ILi2ELi4ELi3EEES15_NSS_INS5_IJS16_S1M_EEENS5_IJS1M_SC_EEEEEEENS4_39AutoVectorizingCopyWithAssumedAlignmentILi128EEENS4_14SM90_TMA_STOREES26_S28_S28_EEEvvEEEEvNT_6ParamsE)
        /*0038*/ 	.word	0x00000000


	//----- nvinfo : EIATTR_MIN_STACK_SIZE
	.align		4
.L_27:
        /*003c*/ 	.byte	0x04, 0x12
        /*003e*/ 	.short	(.L_29 - .L_28)
	.align		4
.L_28:
        /*0040*/ 	.word	index@(_ZN7cutlass13device_kernelINS_4gemm6kernel13GemmUniversalIN4cute5tupleIJiiiiEEENS1_10collective13CollectiveMmaINS1_35MainloopSm100TmaUmmaWarpSpecializedILi6ELi2ELi4ENS5_IJNS4_1CILi2EEESB_NSA_ILi1EEEEEEEENS5_IJNSA_ILi128EEESF_NSA_ILi64EEEEEEfNS5_IJlSC_lEEEfSI_NS4_8TiledMMAINS4_8MMA_AtomIJNS4_23SM100_MMA_TF32_2x1SM_SSINS_10tfloat32_tESM_fLi128ELi128ELNS4_4UMMA5MajorE0ELSO_0ELNSN_7ScaleInE0ELSP_0EEEEEENS4_6LayoutINS5_IJSC_SC_SC_EEENS5_IJNSA_ILi0EEESU_SU_EEEEENS5_IJNS4_10UnderscoreESX_SX_EEEEENS4_28SM100_TMA_2SM_LOAD_MULTICASTENS4_14ComposedLayoutINS4_7SwizzleILi3ELi4ELi3EEENS4_18smem_ptr_flag_bitsILi32EEENSS_INS5_IJNSA_ILi8EEENSA_ILi32EEEEEENS5_IJS17_SC_EEEEEEEvNS4_8identityENS4_18SM100_TMA_2SM_LOADES1B_vS1C_EENS_8epilogue10collective18CollectiveEpilogueINS1F_23Sm100TmaWarpSpecializedILi4ELi2ELi16ELb1ELb0EEEJNS5_IJSG_SF_SG_EEENS5_IJNSS_ISG_SC_EENSS_INS5_IJNSA_ILi16EEESB_EEENS5_IJSC_SG_EEEEEEEEfSI_fSI_NS1F_6fusion15FusionCallbacksIS1J_NS1R_17LinearCombinationIffffLNS_15FloatRoundStyleE2EEES1K_S1Q_JEEENS4_5SM1004TMEM4LOAD26SM100_TMEM_LOAD_32dp32b16xENS4_13SM90_TMA_LOADENS11_INS12_ILi2ELi4ELi3EEES15_NSS_INS5_IJS16_S1M_EEENS5_IJS1M_SC_EEEEEEENS4_39AutoVectorizingCopyWithAssumedAlignmentILi128EEENS4_14SM90_TMA_STOREES26_S28_S28_EEEvvEEEEvNT_6ParamsE)
        /*0044*/ 	.word	0x00000000
.L_29:


//--------------------- .nv.compat                --------------------------
	.section	.nv.compat,"",@"SHT_CUDA_COMPAT_INFO"
	.align	4
        /*0000*/ 	.byte	0x02, 0x09, 0x01, 0x00, 0x02, 0x02, 0x02, 0x00, 0x02, 0x05, 0x05, 0x00, 0x03, 0x07, 0x01, 0x01
        /*0010*/ 	.byte	0x02, 0x03, 0x01, 0x00, 0x02, 0x06, 0x01, 0x00, 0x04, 0x0b, 0x08, 0x00, 0x09, 0x00, 0x00, 0x00
        /*0020*/ 	.byte	0x00, 0x00, 0x00, 0x00


//--------------------- .nv.info._ZN7cutlass13device_kernelINS_4gemm6kernel13GemmUniversalIN4cute5tupleIJiiiiEEENS1_10collective13CollectiveMmaINS1_35MainloopSm100TmaUmmaWarpSpecializedILi6ELi2ELi4ENS5_IJNS4_1CILi2EEESB_NSA_ILi1EEEEEEEENS5_IJNSA_ILi128EEESF_NSA_ILi64EEEEEEfNS5_IJlSC_lEEEfSI_NS4_8TiledMMAINS4_8MMA_AtomIJNS4_23SM100_MMA_TF32_2x1SM_SSINS_10tfloat32_tESM_fLi128ELi128ELNS4_4UMMA5MajorE0ELSO_0ELNSN_7ScaleInE0ELSP_0EEEEEENS4_6LayoutINS5_IJSC_SC_SC_EEENS5_IJNSA_ILi0EEESU_SU_EEEEENS5_IJNS4_10UnderscoreESX_SX_EEEEENS4_28SM100_TMA_2SM_LOAD_MULTICASTENS4_14ComposedLayoutINS4_7SwizzleILi3ELi4ELi3EEENS4_18smem_ptr_flag_bitsILi32EEENSS_INS5_IJNSA_ILi8EEENSA_ILi32EEEEEENS5_IJS17_SC_EEEEEEEvNS4_8identityENS4_18SM100_TMA_2SM_LOADES1B_vS1C_EENS_8epilogue10collective18CollectiveEpilogueINS1F_23Sm100TmaWarpSpecializedILi4ELi2ELi16ELb1ELb0EEEJNS5_IJSG_SF_SG_EEENS5_IJNSS_ISG_SC_EENSS_INS5_IJNSA_ILi16EEESB_EEENS5_IJSC_SG_EEEEEEEEfSI_fSI_NS1F_6fusion15FusionCallbacksIS1J_NS1R_17LinearCombinationIffffLNS_15FloatRoundStyleE2EEES1K_S1Q_JEEENS4_5SM1004TMEM4LOAD26SM100_TMEM_LOAD_32dp32b16xENS4_13SM90_TMA_LOADENS11_INS12_ILi2ELi4ELi3EEES15_NSS_INS5_IJS16_S1M_EEENS5_IJS1M_SC_EEEEEEENS4_39AutoVectorizingCopyWithAssumedAlignmentILi128EEENS4_14SM90_TMA_STOREES26_S28_S28_EEEvvEEEEvNT_6ParamsE --------------------------
	.section	.nv.info._ZN7cutlass13device_kernelINS_4gemm6kernel13GemmUniversalIN4cute5tupleIJiiiiEEENS1_10collective13CollectiveMmaINS1_35MainloopSm100TmaUmmaWarpSpecializedILi6ELi2ELi4ENS5_IJNS4_1CILi2EEESB_NSA_ILi1EEEEEEEENS5_IJNSA_ILi128EEESF_NSA_ILi64EEEEEEfNS5_IJlSC_lEEEfSI_NS4_8TiledMMAINS4_8MMA_AtomIJNS4_23SM100_MMA_TF32_2x1SM_SSINS_10tfloat32_tESM_fLi128ELi128ELNS4_4UMMA5MajorE0ELSO_0ELNSN_7ScaleInE0ELSP_0EEEEEENS4_6LayoutINS5_IJSC_SC_SC_EEENS5_IJNSA_ILi0EEESU_SU_EEEEENS5_IJNS4_10UnderscoreESX_SX_EEEEENS4_28SM100_TMA_2SM_LOAD_MULTICASTENS4_14ComposedLayoutINS4_7SwizzleILi3ELi4ELi3EEENS4_18smem_ptr_flag_bitsILi32EEENSS_INS5_IJNSA_ILi8EEENSA_ILi32EEEEEENS5_IJS17_SC_EEEEEEEvNS4_8identityENS4_18SM100_TMA_2SM_LOADES1B_vS1C_EENS_8epilogue10collective18CollectiveEpilogueINS1F_23Sm100TmaWarpSpecializedILi4ELi2ELi16ELb1ELb0EEEJNS5_IJSG_SF_SG_EEENS5_IJNSS_ISG_SC_EENSS_INS5_IJNSA_ILi16EEESB_EEENS5_IJSC_SG_EEEEEEEEfSI_fSI_NS1F_6fusion15FusionCallbacksIS1J_NS1R_17LinearCombinationIffffLNS_15FloatRoundStyleE2EEES1K_S1Q_JEEENS4_5SM1004TMEM4LOAD26SM100_TMEM_LOAD_32dp32b16xENS4_13SM90_TMA_LOADENS11_INS12_ILi2ELi4ELi3EEES15_NSS_INS5_IJS16_S1M_EEENS5_IJS1M_SC_EEEEEEENS4_39AutoVectorizingCopyWithAssumedAlignmentILi128EEENS4_14SM90_TMA_STOREES26_S28_S28_EEEvvEEEEvNT_6ParamsE,"",@"SHT_CUDA_INFO"
	.sectionflags	@""
	.align	4


	//----- nvinfo : EIATTR_CUDA_API_VERSION
	.align		4
        /*0000*/ 	.byte	0x04, 0x37
        /*0002*/ 	.short	(.L_31 - .L_30)
.L_30:
        /*0004*/ 	.word	0x00000082


	//----- nvinfo : EIATTR_KPARAM_INFO
	.align		4
.L_31:
        /*0008*/ 	.byte	0x04, 0x17
        /*000a*/ 	.short	(.L_33 - .L_32)
.L_32:
        /*000c*/ 	.word	0x00000000
        /*0010*/ 	.short	0x0000
        /*0012*/ 	.short	0x0000
        /*0014*/ 	.byte	0x00, 0xf0, 0x01, 0x20


	//----- nvinfo : EIATTR_AT_ENTRY_FRAGMENTS
	.align		4
.L_33:
        /*0018*/ 	.byte	0x04, 0x4f
        /*001a*/ 	.short	(.L_35 - .L_34)


	//   ....[0]....
.L_34:
        /*001c*/ 	.word	0x00000007


	//----- nvinfo : EIATTR_RESERVED_SMEM_USED
	.align		4
.L_35:
        /*0020*/ 	.byte	0x01, 0x41
	.zero		2


	//----- nvinfo : EIATTR_SPARSE_MMA_MASK
	.align		4
        /*0024*/ 	.byte	0x03, 0x50
        /*0026*/ 	.short	0x0000


	//----- nvinfo : EIATTR_TCGEN05_2CTA_USED
	.align		4
        /*0028*/ 	.byte	0x01, 0x52
	.zero		2


	//----- nvinfo : EIATTR_MAXREG_COUNT
	.align		4
        /*002c*/ 	.byte	0x03, 0x1b
        /*002e*/ 	.short	0x00ff


	//----- nvinfo : EIATTR_NUM_BARRIERS
	.align		4
        /*0030*/ 	.byte	0x02, 0x4c
        /*0032*/ 	.byte	0x07
	.zero		1


	//----- nvinfo : EIATTR_EXTERNS
	.align		4
        /*0034*/ 	.byte	0x04, 0x0f
        /*0036*/ 	.short	(.L_37 - .L_36)


	//   ....[0]....
	.align		4
.L_36:
        /*0038*/ 	.word	index@(__assertfail)


	//----- nvinfo : EIATTR_MERCURY_ISA_VERSION
	.align		4
.L_37:
        /*003c*/ 	.byte	0x03, 0x5f
        /*003e*/ 	.short	0x0101


	//----- nvinfo : EIATTR_INT_WARP_WIDE_INSTR_OFFSETS
	.align		4
        /*0040*/ 	.byte	0x04, 0x31
        /*0042*/ 	.short	(.L_39 - .L_38)


	//   ....[0]....
.L_38:
        /*0044*/ 	.word	0x00000db0


	//   ....[1]....
        /*0048*/ 	.word	0x00000e50


	//   ....[2]....
        /*004c*/ 	.word	0x00004810


	//   ....[3]....
        /*0050*/ 	.word	0x00004840


	//   ....[4]....
        /*0054*/ 	.word	0x00004860


	//   ....[5]....
        /*0058*/ 	.word	0x000053a0


	//   ....[6]....
        /*005c*/ 	.word	0x00005440


	//   ....[7]....
        /*0060*/ 	.word	0x00005500


	//   ....[8]....
        /*0064*/ 	.word	0x00005570


	//   ....[9]....
        /*0068*/ 	.word	0x00005630


	//   ....[10]....
        /*006c*/ 	.word	0x000056d0


	//   ....[11]....
        /*0070*/ 	.word	0x00005740


	//   ....[12]....
        /*0074*/ 	.word	0x00005800


	//   ....[13]....
        /*0078*/ 	.word	0x000058a0


	//   ....[14]....
        /*007c*/ 	.word	0x00005940


	//   ....[15]....
        /*0080*/ 	.word	0x00005a30


	//   ....[16]....
        /*0084*/ 	.word	0x00005b00


	//----- nvinfo : EIATTR_COOP_GROUP_MASK_REGIDS
	.align		4
.L_39:
        /*0088*/ 	.byte	0x04, 0x29
        /*008a*/ 	.short	(.L_41 - .L_40)


	//   ....[0]....
.L_40:
        /*008c*/ 	.word	0xffffffff


	//   ....[1]....
        /*0090*/ 	.word	0xffffffff


	//   ....[2]....
        /*0094*/ 	.word	0xffffffff


	//   ....[3]....
        /*0098*/ 	.word	0xffffffff


	//   ....[4]....
        /*009c*/ 	.word	0xffffffff


	//   ....[5]....
        /*00a0*/ 	.word	0xffffffff


	//   ....[6]....
        /*00a4*/ 	.word	0xffffffff


	//   ....[7]....
        /*00a8*/ 	.word	0xffffffff


	//   ....[8]....
        /*00ac*/ 	.word	0xffffffff


	//   ....[9]....
        /*00b0*/ 	.word	0xffffffff


	//   ....[10]....
        /*00b4*/ 	.word	0xffffffff


	//   ....[11]....
        /*00b8*/ 	.word	0xffffffff


	//   ....[12]....
        /*00bc*/ 	.word	0xffffffff


	//   ....[13]....
        /*00c0*/ 	.word	0xffffffff


	//----- nvinfo : EIATTR_COOP_GROUP_INSTR_OFFSETS
	.align		4
.L_41:
        /*00c4*/ 	.byte	0x04, 0x28
        /*00c6*/ 	.short	(.L_43 - .L_42)


	//   ....[0]....
.L_42:
        /*00c8*/ 	.word	0x000000b0


	//   ....[1]....
        /*00cc*/ 	.word	0x00000520


	//   ....[2]....
        /*00d0*/ 	.word	0x00000720


	//   ....[3]....
        /*00d4*/ 	.word	0x000008b0


	//   ....[4]....
        /*00d8*/ 	.word	0x000009a0


	//   ....[5]....
        /*00dc*/ 	.word	0x00000b00


	//   ....[6]....
        /*00e0*/ 	.word	0x00000c90


	//   ....[7]....
        /*00e4*/ 	.word	0x00000ed0


	//   ....[8]....
        /*00e8*/ 	.word	0x00002460


	//   ....[9]....
        /*00ec*/ 	.word	0x00003430


	//   ....[10]....
        /*00f0*/ 	.word	0x00003900


	//   ....[11]....
        /*00f4*/ 	.word	0x00003930


	//   ....[12]....
        /*00f8*/ 	.word	0x00004710


	//   ....[13]....
        /*00fc*/ 	.word	0x00004920


	//----- nvinfo : EIATTR_VRC_CTA_INIT_COUNT
	.align		4
.L_43:
        /*0100*/ 	.byte	0x02, 0x4a
        /*0102*/ 	.byte	0x80
	.zero		1


	//----- nvinfo : EIATTR_SYSCALL_OFFSETS
	.align		4
        /*0104*/ 	.byte	0x04, 0x46
        /*0106*/ 	.short	(.L_45 - .L_44)


	//   ....[0]....
.L_44:
        /*0108*/ 	.word	0x000066d0


	//   ....[1]....
        /*010c*/ 	.word	0x000067c0


	//   ....[2]....
        /*0110*/ 	.word	0x00006f90


	//   ....[3]....
        /*0114*/ 	.word	0x00007760


	//   ....[4]....
        /*0118*/ 	.word	0x00007f10


	//   ....[5]....
        /*011c*/ 	.word	0x000086c0


	//----- nvinfo : EIATTR_MBARRIER_INSTR_OFFSETS
	.align		4
.L_45:
        /*0120*/ 	.byte	0x04, 0x39
        /*0122*/ 	.short	(.L_47 - .L_46)


	//   ....[0]....
.L_46:
        /*0124*/ 	.word	0x00000650
        /*0128*/ 	.word	0x000000ff
        /*012c*/ 	.word	0x00000000
        /*0130*/ 	.short	0x0100
        /*0132*/ 	.byte	0x04
	.zero		1


	//   ....[1]....
        /*0134*/ 	.word	0x00000660
        /*0138*/ 	.word	0x000000ff
        /*013c*/ 	.word	0x00000030
        /*0140*/ 	.short	0x0100
        /*0142*/ 	.byte	0x04
	.zero		1


	//   ....[2]....
        /*0144*/ 	.word	0x00000670
        /*0148*/ 	.word	0x000000ff
        /*014c*/ 	.word	0x00000008
        /*0150*/ 	.short	0x0100
        /*0152*/ 	.byte	0x04
	.zero		1


	//   ....[3]....
        /*0154*/ 	.word	0x00000680
        /*0158*/ 	.word	0x000000ff
        /*015c*/ 	.word	0x00000038
        /*0160*/ 	.short	0x0100
        /*0162*/ 	.byte	0x04
	.zero		1


	//   ....[4]....
        /*0164*/ 	.word	0x00000690
        /*0168*/ 	.word	0x000000ff
        /*016c*/ 	.word	0x00000010
        /*0170*/ 	.short	0x0100
        /*0172*/ 	.byte	0x04
	.zero		1


	//   ....[5]....
        /*0174*/ 	.word	0x000006a0
        /*0178*/ 	.word	0x000000ff
        /*017c*/ 	.word	0x00000040
        /*0180*/ 	.short	0x0100
        /*0182*/ 	.byte	0x04
	.zero		1


	//   ....[6]....
        /*0184*/ 	.word	0x000006b0
        /*0188*/ 	.word	0x000000ff
        /*018c*/ 	.word	0x00000018
        /*0190*/ 	.short	0x0100
        /*0192*/ 	.byte	0x04
	.zero		1


	//   ....[7]....
        /*0194*/ 	.word	0x000006c0
        /*0198*/ 	.word	0x000000ff
        /*019c*/ 	.word	0x00000048
        /*01a0*/ 	.short	0x0100
        /*01a2*/ 	.byte	0x04
	.zero		1


	//   ....[8]....
        /*01a4*/ 	.word	0x000006d0
        /*01a8*/ 	.word	0x000000ff
        /*01ac*/ 	.word	0x00000020
        /*01b0*/ 	.short	0x0100
        /*01b2*/ 	.byte	0x04
	.zero		1


	//   ....[9]....
        /*01b4*/ 	.word	0x000006e0
        /*01b8*/ 	.word	0x000000ff
        /*01bc*/ 	.word	0x00000050
        /*01c0*/ 	.short	0x0100
        /*01c2*/ 	.byte	0x04
	.zero		1


	//   ....[10]....
        /*01c4*/ 	.word	0x000006f0
        /*01c8*/ 	.word	0x000000ff
        /*01cc*/ 	.word	0x00000028
        /*01d0*/ 	.short	0x0100
        /*01d2*/ 	.byte	0x04
	.zero		1


	//   ....[11]....
        /*01d4*/ 	.word	0x00000700
        /*01d8*/ 	.word	0x000000ff
        /*01dc*/ 	.word	0x00000058
        /*01e0*/ 	.short	0x0100
        /*01e2*/ 	.byte	0x04
	.zero		1


	//   ....[12]....
        /*01e4*/ 	.word	0x00000820
        /*01e8*/ 	.word	0x000000ff
        /*01ec*/ 	.word	0x00000060
        /*01f0*/ 	.short	0x0100
        /*01f2*/ 	.byte	0x04
	.zero		1


	//   ....[13]....
        /*01f4*/ 	.word	0x00000830
        /*01f8*/ 	.word	0x000000ff
        /*01fc*/ 	.word	0x00000080
        /*0200*/ 	.short	0x0100
        /*0202*/ 	.byte	0x04
	.zero		1


	//   ....[14]....
        /*0204*/ 	.word	0x00000840
        /*0208*/ 	.word	0x000000ff
        /*020c*/ 	.word	0x00000068
        /*0210*/ 	.short	0x0100
        /*0212*/ 	.byte	0x04
	.zero		1


	//   ....[15]....
        /*0214*/ 	.word	0x00000850
        /*0218*/ 	.word	0x000000ff
        /*021c*/ 	.word	0x00000088
        /*0220*/ 	.short	0x0100
        /*0222*/ 	.byte	0x04
	.zero		1


	//   ....[16]....
        /*0224*/ 	.word	0x00000860
        /*0228*/ 	.word	0x000000ff
        /*022c*/ 	.word	0x00000070
        /*0230*/ 	.short	0x0100
        /*0232*/ 	.byte	0x04
	.zero		1


	//   ....[17]....
        /*0234*/ 	.word	0x00000870
        /*0238*/ 	.word	0x000000ff
        /*023c*/ 	.word	0x00000090
        /*0240*/ 	.short	0x0100
        /*0242*/ 	.byte	0x04
	.zero		1


	//   ....[18]....
        /*0244*/ 	.word	0x00000880
        /*0248*/ 	.word	0x000000ff
        /*024c*/ 	.word	0x00000078
        /*0250*/ 	.short	0x0100
        /*0252*/ 	.byte	0x04
	.zero		1


	//   ....[19]....
        /*0254*/ 	.word	0x00000890
        /*0258*/ 	.word	0x000000ff
        /*025c*/ 	.word	0x00000098
        /*0260*/ 	.short	0x0100
        /*0262*/ 	.byte	0x04
	.zero		1


	//   ....[20]....
        /*0264*/ 	.word	0x00000970
        /*0268*/ 	.word	0x000000ff
        /*026c*/ 	.word	0x000000a0
        /*0270*/ 	.short	0x0100
        /*0272*/ 	.byte	0x06
	.zero		1


	//   ....[21]....
        /*0274*/ 	.word	0x00000980
        /*0278*/ 	.word	0x000000ff
        /*027c*/ 	.word	0x000000a8
        /*0280*/ 	.short	0x0100
        /*0282*/ 	.byte	0x06
	.zero		1


	//   ....[22]....
        /*0284*/ 	.word	0x00000ab0
        /*0288*/ 	.word	0x000000ff
        /*028c*/ 	.word	0x000000b0
        /*0290*/ 	.short	0x0100
        /*0292*/ 	.byte	0x06
	.zero		1


	//   ....[23]....
        /*0294*/ 	.word	0x00000ac0
        /*0298*/ 	.word	0x000000ff
        /*029c*/ 	.word	0x000000c0
        /*02a0*/ 	.short	0x0100
        /*02a2*/ 	.byte	0x06
	.zero		1


	//   ....[24]....
        /*02a4*/ 	.word	0x00000ad0
        /*02a8*/ 	.word	0x000000ff
        /*02ac*/ 	.word	0x000000b8
        /*02b0*/ 	.short	0x0100
        /*02b2*/ 	.byte	0x06
	.zero		1


	//   ....[25]....
        /*02b4*/ 	.word	0x00000ae0
        /*02b8*/ 	.word	0x000000ff
        /*02bc*/ 	.word	0x000000c8
        /*02c0*/ 	.short	0x0100
        /*02c2*/ 	.byte	0x06
	.zero		1


	//   ....[26]....
        /*02c4*/ 	.word	0x00000c00
        /*02c8*/ 	.word	0x000000ff
        /*02cc*/ 	.word	0x000000d0
        /*02d0*/ 	.short	0x0100
        /*02d2*/ 	.byte	0x04
	.zero		1


	//   ....[27]....
        /*02d4*/ 	.word	0x00000c10
        /*02d8*/ 	.word	0x000000ff
        /*02dc*/ 	.word	0x000000f0
        /*02e0*/ 	.short	0x0100
        /*02e2*/ 	.byte	0x04
	.zero		1


	//   ....[28]....
        /*02e4*/ 	.word	0x00000c20
        /*02e8*/ 	.word	0x000000ff
        /*02ec*/ 	.word	0x000000d8
        /*02f0*/ 	.short	0x0100
        /*02f2*/ 	.byte	0x04
	.zero		1


	//   ....[29]....
        /*02f4*/ 	.word	0x00000c30
        /*02f8*/ 	.word	0x000000ff
        /*02fc*/ 	.word	0x000000f8
        /*0300*/ 	.short	0x0100
        /*0302*/ 	.byte	0x04
	.zero		1


	//   ....[30]....
        /*0304*/ 	.word	0x00000c40
        /*0308*/ 	.word	0x000000ff
        /*030c*/ 	.word	0x000000e0
        /*0310*/ 	.short	0x0100
        /*0312*/ 	.byte	0x04
	.zero		1


	//   ....[31]....
        /*0314*/ 	.word	0x00000c50
        /*0318*/ 	.word	0x000000ff
        /*031c*/ 	.word	0x00000100
        /*0320*/ 	.short	0x0100
        /*0322*/ 	.byte	0x04
	.zero		1


	//   ....[32]....
        /*0324*/ 	.word	0x00000c60
        /*0328*/ 	.word	0x000000ff
        /*032c*/ 	.word	0x000000e8
        /*0330*/ 	.short	0x0100
        /*0332*/ 	.byte	0x04
	.zero		1


	//   ....[33]....
        /*0334*/ 	.word	0x00000c70
        /*0338*/ 	.word	0x000000ff
        /*033c*/ 	.word	0x00000108
        /*0340*/ 	.short	0x0100
        /*0342*/ 	.byte	0x04
	.zero		1


	//   ....[34]....
        /*0344*/ 	.word	0x00000d60
        /*0348*/ 	.word	0x000000ff
        /*034c*/ 	.word	0x00000110
        /*0350*/ 	.short	0x0100
        /*0352*/ 	.byte	0x04
	.zero		1


	//   ....[35]....
        /*0354*/ 	.word	0x00000d70
        /*0358*/ 	.word	0x000000ff
        /*035c*/ 	.word	0x00000120
        /*0360*/ 	.short	0x0100
        /*0362*/ 	.byte	0x04
	.zero		1


	//   ....[36]....
        /*0364*/ 	.word	0x00000d80
        /*0368*/ 	.word	0x000000ff
        /*036c*/ 	.word	0x00000118
        /*0370*/ 	.short	0x0100
        /*0372*/ 	.byte	0x04
	.zero		1


	//   ....[37]....
        /*0374*/ 	.word	0x00000d90
        /*0378*/ 	.word	0x000000ff
        /*037c*/ 	.word	0x00000128
        /*0380*/ 	.short	0x0100
        /*0382*/ 	.byte	0x04
	.zero		1


	//   ....[38]....
        /*0384*/ 	.word	0x00000e90
        /*0388*/ 	.word	0x000000ff
        /*038c*/ 	.word	0x00000130
        /*0390*/ 	.short	0x0100
        /*0392*/ 	.byte	0x06
	.zero		1


	//   ....[39]....
        /*0394*/ 	.word	0x00001a40
        /*0398*/ 	.word	0x00000000
        /*039c*/ 	.word	0x00000120
        /*03a0*/ 	.short	0x010a
        /*03a2*/ 	.byte	0xff
	.zero		1


	//   ....[40]....
        /*03a4*/ 	.word	0x00001a70
        /*03a8*/ 	.word	0x00000000
        /*03ac*/ 	.word	0x00000110
        /*03b0*/ 	.short	0x0101
        /*03b2*/ 	.byte	0xff
	.zero		1


	//   ....[41]....
        /*03b4*/ 	.word	0x00001b30
        /*03b8*/ 	.word	0x000000ff
        /*03bc*/ 	.word	0x00000030
        /*03c0*/ 	.short	0x010a
        /*03c2*/ 	.byte	0x04
	.zero		1


	//   ....[42]....
        /*03c4*/ 	.word	0x00001c00
        /*03c8*/ 	.word	0x000000ff
        /*03cc*/ 	.word	0x00000030
        /*03d0*/ 	.short	0x010a
        /*03d2*/ 	.byte	0x05
	.zero		1


	//   ....[43]....
        /*03d4*/ 	.word	0x00001d60
        /*03d8*/ 	.word	0x000000ff
        /*03dc*/ 	.word	0x00000030
        /*03e0*/ 	.short	0x010a
        /*03e2*/ 	.byte	0x04
	.zero		1


	//   ....[44]....
        /*03e4*/ 	.word	0x00001ff0
        /*03e8*/ 	.word	0x000000ff
        /*03ec*/ 	.word	0x000000a8
        /*03f0*/ 	.short	0x0101
        /*03f2*/ 	.byte	0x15
	.zero		1


	//   ....[45]....
        /*03f4*/ 	.word	0x00002010
        /*03f8*/ 	.word	0x000000ff
        /*03fc*/ 	.word	0x00000030
        /*0400*/ 	.short	0x010a
        /*0402*/ 	.byte	0x04
	.zero		1


	//   ....[46]....
        /*0404*/ 	.word	0x00002090
        /*0408*/ 	.word	0x000000ff
        /*040c*/ 	.word	0x00000030
        /*0410*/ 	.short	0x010a
        /*0412*/ 	.byte	0x06
	.zero		1


	//   ....[47]....
        /*0414*/ 	.word	0x000021d0
        /*0418*/ 	.word	0x000000ff
        /*041c*/ 	.word	0x00000030
        /*0420*/ 	.short	0x010a
        /*0422*/ 	.byte	0x04
	.zero		1


	//   ....[48]....
        /*0424*/ 	.word	0x00002490
        /*0428*/ 	.word	0x00000003
        /*042c*/ 	.word	0x000000b0
        /*0430*/ 	.short	0x010a
        /*0432*/ 	.byte	0xff
	.zero		1


	//   ....[49]....
        /*0434*/ 	.word	0x000025e0
        /*0438*/ 	.word	0x00000000
        /*043c*/ 	.word	0x00000000
        /*0440*/ 	.short	0x0101
        /*0442*/ 	.byte	0xff
	.zero		1


	//   ....[50]....
        /*0444*/ 	.word	0x00002b90
        /*0448*/ 	.word	0x000000ff
        /*044c*/ 	.word	0x00000000
        /*0450*/ 	.short	0x010a
        /*0452*/ 	.byte	0x04
	.zero		1


	//   ....[51]....
        /*0454*/ 	.word	0x00002c20
        /*0458*/ 	.word	0x000000ff
        /*045c*/ 	.word	0x00000000
        /*0460*/ 	.short	0x010a
        /*0462*/ 	.byte	0x05
	.zero		1


	//   ....[52]....
        /*0464*/ 	.word	0x00002cb0
        /*0468*/ 	.word	0x000000ff
        /*046c*/ 	.word	0x00000000
        /*0470*/ 	.short	0x010a
        /*0472*/ 	.byte	0x05
	.zero		1


	//   ....[53]....
        /*0474*/ 	.word	0x00002d40
        /*0478*/ 	.word	0x000000ff
        /*047c*/ 	.word	0x00000000
        /*0480*/ 	.short	0x010a
        /*0482*/ 	.byte	0x05
	.zero		1


	//   ....[54]....
        /*0484*/ 	.word	0x00002dd0
        /*0488*/ 	.word	0x000000ff
        /*048c*/ 	.word	0x00000000
        /*0490*/ 	.short	0x010a
        /*0492*/ 	.byte	0x05
	.zero		1


	//   ....[55]....
        /*0494*/ 	.word	0x00002e70
        /*0498*/ 	.word	0x00000000
        /*049c*/ 	.word	0x00000000
        /*04a0*/ 	.short	0x010a
        /*04a2*/ 	.byte	0xff
	.zero		1


	//   ....[56]....
        /*04a4*/ 	.word	0x00002f90
        /*04a8*/ 	.word	0x00000002
        /*04ac*/ 	.word	0x00000110
        /*04b0*/ 	.short	0x010a
        /*04b2*/ 	.byte	0xff
	.zero		1


	//   ....[57]....
        /*04b4*/ 	.word	0x00003000
        /*04b8*/ 	.word	0x00000002
        /*04bc*/ 	.word	0x00000000
        /*04c0*/ 	.short	0x0101
        /*04c2*/ 	.byte	0xff
	.zero		1


	//   ....[58]....
        /*04c4*/ 	.word	0x00003020
        /*04c8*/ 	.word	0x000000ff
        /*04cc*/ 	.word	0x000000c0
        /*04d0*/ 	.short	0x010a
        /*04d2*/ 	.byte	0x04
	.zero		1


	//   ....[59]....
        /*04d4*/ 	.word	0x00003140
        /*04d8*/ 	.word	0x00000002
        /*04dc*/ 	.word	0x000000b0
        /*04e0*/ 	.short	0x010a
        /*04e2*/ 	.byte	0xff
	.zero		1


	//   ....[60]....
        /*04e4*/ 	.word	0x00003240
        /*04e8*/ 	.word	0x00000002
        /*04ec*/ 	.word	0x00000000
        /*04f0*/ 	.short	0x0101
        /*04f2*/ 	.byte	0xff
	.zero		1


	//   ....[61]....
        /*04f4*/ 	.word	0x000032d0
        /*04f8*/ 	.word	0x000000ff
        /*04fc*/ 	.word	0x000000c0
        /*0500*/ 	.short	0x0106
        /*0502*/ 	.byte	0x04
	.zero		1


	//   ....[62]....
        /*0504*/ 	.word	0x000032f0
        /*0508*/ 	.word	0x000000ff
        /*050c*/ 	.word	0x000000c0
        /*0510*/ 	.short	0x010a
        /*0512*/ 	.byte	0x04
	.zero		1


	//   ....[63]....
        /*0514*/ 	.word	0x00003380
        /*0518*/ 	.word	0x000000ff
        /*051c*/ 	.word	0x000000c0
        /*0520*/ 	.short	0x0106
        /*0522*/ 	.byte	0x07
	.zero		1


	//   ....[64]....
        /*0524*/ 	.word	0x000033c0
        /*0528*/ 	.word	0x00000000
        /*052c*/ 	.word	0x000000c0
        /*0530*/ 	.short	0x010a
        /*0532*/ 	.byte	0xff
	.zero		1


	//   ....[65]....
        /*0534*/ 	.word	0x00003600
        /*0538*/ 	.word	0x000000ff
        /*053c*/ 	.word	0x00000008
        /*0540*/ 	.short	0x010a
        /*0542*/ 	.byte	0x05
	.zero		1


	//   ....[66]....
        /*0544*/ 	.word	0x00003620
        /*0548*/ 	.word	0x000000ff
        /*054c*/ 	.word	0x00000008
        /*0550*/ 	.short	0x010a
        /*0552*/ 	.byte	0x05
	.zero		1


	//   ....[67]....
        /*0554*/ 	.word	0x000037b0
        /*0558*/ 	.word	0x000000ff
        /*055c*/ 	.word	0x00000008
        /*0560*/ 	.short	0x010a
        /*0562*/ 	.byte	0x05
	.zero		1


	//   ....[68]....
        /*0564*/ 	.word	0x000037d0
        /*0568*/ 	.word	0x000000ff
        /*056c*/ 	.word	0x00000008
        /*0570*/ 	.short	0x010a
        /*0572*/ 	.byte	0x05
	.zero		1


	//   ....[69]....
        /*0574*/ 	.word	0x00003890
        /*0578*/ 	.word	0x000000ff
        /*057c*/ 	.word	0x00000000
        /*0580*/ 	.short	0x0101
        /*0582*/ 	.byte	0x04
	.zero		1


	//   ....[70]....
        /*0584*/ 	.word	0x00003c50
        /*0588*/ 	.word	0x00000000
        /*058c*/ 	.word	0x000000b0
        /*0590*/ 	.short	0x010a
        /*0592*/ 	.byte	0xff
	.zero		1


	//   ....[71]....
        /*0594*/ 	.word	0x00003d10
        /*0598*/ 	.word	0x00000000
        /*059c*/ 	.word	0x00000000
        /*05a0*/ 	.short	0x0101
        /*05a2*/ 	.byte	0xff
	.zero		1


	//   ....[72]....
        /*05a4*/ 	.word	0x00003dd0
        /*05a8*/ 	.word	0x000000ff
        /*05ac*/ 	.word	0x00000000
        /*05b0*/ 	.short	0x010a
        /*05b2*/ 	.byte	0x04
	.zero		1


	//   ....[73]....
        /*05b4*/ 	.word	0x00003de0
        /*05b8*/ 	.word	0x000000ff
        /*05bc*/ 	.word	0x000000f0
        /*05c0*/ 	.short	0x010a
        /*05c2*/ 	.byte	0x2e
	.zero		1


	//   ....[74]....
        /*05c4*/ 	.word	0x00003e90
        /*05c8*/ 	.word	0x000000ff
        /*05cc*/ 	.word	0x00000000
        /*05d0*/ 	.short	0x010a
        /*05d2*/ 	.byte	0x07
	.zero		1


	//   ....[75]....
        /*05d4*/ 	.word	0x00003fc0
        /*05d8*/ 	.word	0x000000ff
        /*05dc*/ 	.word	0x00000000
        /*05e0*/ 	.short	0x010a
        /*05e2*/ 	.byte	0x04
	.zero		1


	//   ....[76]....
        /*05e4*/ 	.word	0x00004400
        /*05e8*/ 	.word	0x000000ff
        /*05ec*/ 	.word	0x00000000
        /*05f0*/ 	.short	0x010a
        /*05f2*/ 	.byte	0x04
	.zero		1


	//   ....[77]....
        /*05f4*/ 	.word	0x00004490
        /*05f8*/ 	.word	0x000000ff
        /*05fc*/ 	.word	0x00000000
        /*0600*/ 	.short	0x010a
        /*0602*/ 	.byte	0x05
	.zero		1


	//   ....[78]....
        /*0604*/ 	.word	0x00004520
        /*0608*/ 	.word	0x000000ff
        /*060c*/ 	.word	0x00000000
        /*0610*/ 	.short	0x010a
        /*0612*/ 	.byte	0x05
	.zero		1


	//   ....[79]....
        /*0614*/ 	.word	0x000045c0
        /*0618*/ 	.word	0x00000000
        /*061c*/ 	.word	0x00000000
        /*0620*/ 	.short	0x010a
        /*0622*/ 	.byte	0xff
	.zero		1


	//   ....[80]....
        /*0624*/ 	.word	0x00004600
        /*0628*/ 	.word	0x00000000
        /*062c*/ 	.word	0x00000000
        /*0630*/ 	.short	0x010a
        /*0632*/ 	.byte	0xff
	.zero		1


	//   ....[81]....
        /*0634*/ 	.word	0x00004670
        /*0638*/ 	.word	0x000000ff
        /*063c*/ 	.word	0x00000000
        /*0640*/ 	.short	0x0101
        /*0642*/ 	.byte	0x04
	.zero		1


	//   ....[82]....
        /*0644*/ 	.word	0x000046b0
        /*0648*/ 	.word	0x000000ff
        /*064c*/ 	.word	0x00000130
        /*0650*/ 	.short	0x010a
        /*0652*/ 	.byte	0x29
	.zero		1


	//   ....[83]....
        /*0654*/ 	.word	0x00004700
        /*0658*/ 	.word	0x000000ff
        /*065c*/ 	.word	0x00000000
        /*0660*/ 	.short	0x0101
        /*0662*/ 	.byte	0x04
	.zero		1


	//   ....[84]....
        /*0664*/ 	.word	0x00004ba0
        /*0668*/ 	.word	0x0000000c
        /*066c*/ 	.word	0x000000b0
        /*0670*/ 	.short	0x010a
        /*0672*/ 	.byte	0xff
	.zero		1


	//   ....[85]....
        /*0674*/ 	.word	0x00004d10
        /*0678*/ 	.word	0x00000000
        /*067c*/ 	.word	0x00000000
        /*0680*/ 	.short	0x0101
        /*0682*/ 	.byte	0xff
	.zero		1


	//   ....[86]....
        /*0684*/ 	.word	0x000051a0
        /*0688*/ 	.word	0x000000ff
        /*068c*/ 	.word	0x000000a8
        /*0690*/ 	.short	0x010a
        /*0692*/ 	.byte	0x15
	.zero		1


	//   ....[87]....
        /*0694*/ 	.word	0x00005320
        /*0698*/ 	.word	0x000000ff
        /*069c*/ 	.word	0x00000080
        /*06a0*/ 	.short	0x010a
        /*06a2*/ 	.byte	0x15
	.zero		1


	//   ....[88]....
        /*06a4*/ 	.word	0x00005520
        /*06a8*/ 	.word	0x000000ff
        /*06ac*/ 	.word	0x00000060
        /*06b0*/ 	.short	0x010b
        /*06b2*/ 	.byte	0x15
	.zero		1


	//   ....[89]....
        /*06b4*/ 	.word	0x00005530
        /*06b8*/ 	.word	0x000000ff
        /*06bc*/ 	.word	0x00000000
        /*06c0*/ 	.short	0x0101
        /*06c2*/ 	.byte	0x06
	.zero		1


	//   ....[90]....
        /*06c4*/ 	.word	0x00005540
        /*06c8*/ 	.word	0x000000ff
        /*06cc*/ 	.word	0x00000088
        /*06d0*/ 	.short	0x010a
        /*06d2*/ 	.byte	0x15
	.zero		1


	//   ....[91]....
        /*06d4*/ 	.word	0x000056f0
        /*06d8*/ 	.word	0x000000ff
        /*06dc*/ 	.word	0x00000068
        /*06e0*/ 	.short	0x010b
        /*06e2*/ 	.byte	0x15
	.zero		1


	//   ....[92]....
        /*06e4*/ 	.word	0x00005700
        /*06e8*/ 	.word	0x000000ff
        /*06ec*/ 	.word	0x00000000
        /*06f0*/ 	.short	0x0101
        /*06f2*/ 	.byte	0x06
	.zero		1


	//   ....[93]....
        /*06f4*/ 	.word	0x00005710
        /*06f8*/ 	.word	0x000000ff
        /*06fc*/ 	.word	0x00000090
        /*0700*/ 	.short	0x010a
        /*0702*/ 	.byte	0x15
	.zero		1


	//   ....[94]....
        /*0704*/ 	.word	0x000058c0
        /*0708*/ 	.word	0x000000ff
        /*070c*/ 	.word	0x00000070
        /*0710*/ 	.short	0x010b
        /*0712*/ 	.byte	0x15
	.zero		1


	//   ....[95]....
        /*0714*/ 	.word	0x000058d0
        /*0718*/ 	.word	0x000000ff
        /*071c*/ 	.word	0x00000000
        /*0720*/ 	.short	0x0101
        /*0722*/ 	.byte	0x06
	.zero		1


	//   ....[96]....
        /*0724*/ 	.word	0x000058e0
        /*0728*/ 	.word	0x000000ff
        /*072c*/ 	.word	0x00000098
        /*0730*/ 	.short	0x010a
        /*0732*/ 	.byte	0x15
	.zero		1


	//   ....[97]....
        /*0734*/ 	.word	0x00005b20
        /*0738*/ 	.word	0x000000ff
        /*073c*/ 	.word	0x00000078
        /*0740*/ 	.short	0x010b
        /*0742*/ 	.byte	0x15
	.zero		1


	//   ....[98]....
        /*0744*/ 	.word	0x00005b30
        /*0748*/ 	.word	0x000000ff
        /*074c*/ 	.word	0x00000000
        /*0750*/ 	.short	0x0101
        /*0752*/ 	.byte	0x25
	.zero		1


	//   ....[99]....
        /*0754*/ 	.word	0x00005b70
        /*0758*/ 	.word	0x000000ff
        /*075c*/ 	.word	0x00000080
        /*0760*/ 	.short	0x010a
        /*0762*/ 	.byte	0x15
	.zero		1


	//   ....[100]....
        /*0764*/ 	.word	0x00005b90
        /*0768*/ 	.word	0x000000ff
        /*076c*/ 	.word	0x00000088
        /*0770*/ 	.short	0x010a
        /*0772*/ 	.byte	0x15
	.zero		1


	//   ....[101]....
        /*0774*/ 	.word	0x00005bb0
        /*0778*/ 	.word	0x000000ff
        /*077c*/ 	.word	0x00000090
        /*0780*/ 	.short	0x010a
        /*0782*/ 	.byte	0x15
	.zero		1


	//   ....[102]....
        /*0784*/ 	.word	0x00005bf0
        /*0788*/ 	.word	0x00000000
        /*078c*/ 	.word	0x00000098
        /*0790*/ 	.short	0x010a
        /*0792*/ 	.byte	0xff
	.zero		1


	//   ....[103]....
        /*0794*/ 	.word	0x00005f60
        /*0798*/ 	.word	0x00000003
        /*079c*/ 	.word	0x000000b0
        /*07a0*/ 	.short	0x010a
        /*07a2*/ 	.byte	0xff
	.zero		1


	//   ....[104]....
        /*07a4*/ 	.word	0x000060e0
        /*07a8*/ 	.word	0x00000000
        /*07ac*/ 	.word	0x00000000
        /*07b0*/ 	.short	0x0101
        /*07b2*/ 	.byte	0xff
	.zero		1


	//   ....[105]....
        /*07b4*/ 	.word	0x00006c50
        /*07b8*/ 	.word	0x000000ff
        /*07bc*/ 	.word	0x00000060
        /*07c0*/ 	.short	0x010a
        /*07c2*/ 	.byte	0x2b
	.zero		1


	//   ....[106]....
        /*07c4*/ 	.word	0x00006c90
        /*07c8*/ 	.word	0x00000046
        /*07cc*/ 	.word	0x000000d0
        /*07d0*/ 	.short	0x010a
        /*07d2*/ 	.byte	0xff
	.zero		1


	//   ....[107]....
        /*07d4*/ 	.word	0x00006d80
        /*07d8*/ 	.word	0x000000ff
        /*07dc*/ 	.word	0x00000060
        /*07e0*/ 	.short	0x010a
        /*07e2*/ 	.byte	0x2b
	.zero		1


	//   ....[108]....
        /*07e4*/ 	.word	0x00006e70
        /*07e8*/ 	.word	0x00000046
        /*07ec*/ 	.word	0x000000d0
        /*07f0*/ 	.short	0x010a
        /*07f2*/ 	.byte	0xff
	.zero		1


	//   ....[109]....
        /*07f4*/ 	.word	0x00007490
        /*07f8*/ 	.word	0x00000000
        /*07fc*/ 	.word	0x00000000
        /*0800*/ 	.short	0x0101
        /*0802*/ 	.byte	0xff
	.zero		1


	//   ....[110]....
        /*0804*/ 	.word	0x000074a0
        /*0808*/ 	.word	0x00000002
        /*080c*/ 	.word	0x00000060
        /*0810*/ 	.short	0x010a
        /*0812*/ 	.byte	0xff
	.zero		1


	//   ....[111]....
        /*0814*/ 	.word	0x00007580
        /*0818*/ 	.word	0x00000002
        /*081c*/ 	.word	0x00000060
        /*0820*/ 	.short	0x010a
        /*0822*/ 	.byte	0xff
	.zero		1


	//   ....[112]....
        /*0824*/ 	.word	0x00007c40
        /*0828*/ 	.word	0x00000010
        /*082c*/ 	.word	0x00000000
        /*0830*/ 	.short	0x0101
        /*0832*/ 	.byte	0xff
	.zero		1


	//   ....[113]....
        /*0834*/ 	.word	0x00007c60
        /*0838*/ 	.word	0x00000000
        /*083c*/ 	.word	0x00000060
        /*0840*/ 	.short	0x010a
        /*0842*/ 	.byte	0xff
	.zero		1


	//   ....[114]....
        /*0844*/ 	.word	0x00007d30
        /*0848*/ 	.word	0x00000000
        /*084c*/ 	.word	0x00000060
        /*0850*/ 	.short	0x010a
        /*0852*/ 	.byte	0xff
	.zero		1


	//   ....[115]....
        /*0854*/ 	.word	0x000083f0
        /*0858*/ 	.word	0x00000010
        /*085c*/ 	.word	0x00000000
        /*0860*/ 	.short	0x0101
        /*0862*/ 	.byte	0xff
	.zero		1


	//   ....[116]....
        /*0864*/ 	.word	0x00008410
        /*0868*/ 	.word	0x00000000
        /*086c*/ 	.word	0x00000060
        /*0870*/ 	.short	0x010a
        /*0872*/ 	.byte	0xff
	.zero		1


	//   ....[117]....
        /*0874*/ 	.word	0x000084e0
        /*0878*/ 	.word	0x00000000
        /*087c*/ 	.word	0x00000060
        /*0880*/ 	.short	0x010a
        /*0882*/ 	.byte	0xff
	.zero		1


	//   ....[118]....
        /*0884*/ 	.word	0x00008750
        /*0888*/ 	.word	0x00000046
        /*088c*/ 	.word	0x00000000
        /*0890*/ 	.short	0x0101
        /*0892*/ 	.byte	0xff
	.zero		1


	//   ....[119]....
        /*0894*/ 	.word	0x00008bf0
        /*0898*/ 	.word	0x00000000
        /*089c*/ 	.word	0x00000000
        /*08a0*/ 	.short	0x0101
        /*08a2*/ 	.byte	0xff
	.zero		1


	//   ....[120]....
        /*08a4*/ 	.word	0x00008e80
        /*08a8*/ 	.word	0x000000ff
        /*08ac*/ 	.word	0x00000000
        /*08b0*/ 	.short	0x0101
        /*08b2*/ 	.byte	0x04
	.zero		1


	//   ....[121]....
        /*08b4*/ 	.word	0x00008ea0
        /*08b8*/ 	.word	0x00000000
        /*08bc*/ 	.word	0x00000120
        /*08c0*/ 	.short	0x010a
        /*08c2*/ 	.byte	0xff
	.zero		1


	//   ....[122]....
        /*08c4*/ 	.word	0x00008f00
        /*08c8*/ 	.word	0x00000000
        /*08cc*/ 	.word	0x00000030
        /*08d0*/ 	.short	0x010a
        /*08d2*/ 	.byte	0xff
	.zero		1


	//   ....[123]....
        /*08d4*/ 	.word	0x00008f60
        /*08d8*/ 	.word	0x00000000
        /*08dc*/ 	.word	0x00000030
        /*08e0*/ 	.short	0x010a
        /*08e2*/ 	.byte	0xff
	.zero		1


	//   ....[124]....
        /*08e4*/ 	.word	0x00008fb0
        /*08e8*/ 	.word	0x00000003
        /*08ec*/ 	.word	0x000000b0
        /*08f0*/ 	.short	0x010a
        /*08f2*/ 	.byte	0xff
	.zero		1


	//   ....[125]....
        /*08f4*/ 	.word	0x00009010
        /*08f8*/ 	.word	0x00000000
        /*08fc*/ 	.word	0x00000000
        /*0900*/ 	.short	0x010a
        /*0902*/ 	.byte	0xff
	.zero		1


	//   ....[126]....
        /*0904*/ 	.word	0x00009070
        /*0908*/ 	.word	0x00000000
        /*090c*/ 	.word	0x00000000
        /*0910*/ 	.short	0x010a
        /*0912*/ 	.byte	0xff
	.zero		1


	//   ....[127]....
        /*0914*/ 	.word	0x000090d0
        /*0918*/ 	.word	0x00000000
        /*091c*/ 	.word	0x00000000
        /*0920*/ 	.short	0x010a
        /*0922*/ 	.byte	0xff
	.zero		1


	//   ....[128]....
        /*0924*/ 	.word	0x00009130
        /*0928*/ 	.word	0x00000000
        /*092c*/ 	.word	0x00000000
        /*0930*/ 	.short	0x010a
        /*0932*/ 	.byte	0xff
	.zero		1


	//   ....[129]....
        /*0934*/ 	.word	0x00009190
        /*0938*/ 	.word	0x00000000
        /*093c*/ 	.word	0x00000000
        /*0940*/ 	.short	0x010a
        /*0942*/ 	.byte	0xff
	.zero		1


	//   ....[130]....
        /*0944*/ 	.word	0x000091e0
        /*0948*/ 	.word	0x00000002
        /*094c*/ 	.word	0x00000110
        /*0950*/ 	.short	0x010a
        /*0952*/ 	.byte	0xff
	.zero		1


	//   ....[131]....
        /*0954*/ 	.word	0x00009240
        /*0958*/ 	.word	0x00000002
        /*095c*/ 	.word	0x000000c0
        /*0960*/ 	.short	0x010a
        /*0962*/ 	.byte	0xff
	.zero		1


	//   ....[132]....
        /*0964*/ 	.word	0x00009290
        /*0968*/ 	.word	0x00000002
        /*096c*/ 	.word	0x000000b0
        /*0970*/ 	.short	0x010a
        /*0972*/ 	.byte	0xff
	.zero		1


	//   ....[133]....
        /*0974*/ 	.word	0x000092f0
        /*0978*/ 	.word	0x00000000
        /*097c*/ 	.word	0x000000c0
        /*0980*/ 	.short	0x010a
        /*0982*/ 	.byte	0xff
	.zero		1


	//   ....[134]....
        /*0984*/ 	.word	0x00009350
        /*0988*/ 	.word	0x00000005
        /*098c*/ 	.word	0x00000008
        /*0990*/ 	.short	0x010a
        /*0992*/ 	.byte	0xff
	.zero		1


	//   ....[135]....
        /*0994*/ 	.word	0x00009440
        /*0998*/ 	.word	0x00000000
        /*099c*/ 	.word	0x00000008
        /*09a0*/ 	.short	0x010a
        /*09a2*/ 	.byte	0xff
	.zero		1


	//   ....[136]....
        /*09a4*/ 	.word	0x00009490
        /*09a8*/ 	.word	0x00000000
        /*09ac*/ 	.word	0x000000b0
        /*09b0*/ 	.short	0x010a
        /*09b2*/ 	.byte	0xff
	.zero		1


	//   ....[137]....
        /*09b4*/ 	.word	0x000094f0
        /*09b8*/ 	.word	0x00000000
        /*09bc*/ 	.word	0x000000f0
        /*09c0*/ 	.short	0x010a
        /*09c2*/ 	.byte	0xff
	.zero		1


	//   ....[138]....
        /*09c4*/ 	.word	0x00009550
        /*09c8*/ 	.word	0x00000000
        /*09cc*/ 	.word	0x00000000
        /*09d0*/ 	.short	0x010a
        /*09d2*/ 	.byte	0xff
	.zero		1


	//   ....[139]....
        /*09d4*/ 	.word	0x000095b0
        /*09d8*/ 	.word	0x00000000
        /*09dc*/ 	.word	0x00000000
        /*09e0*/ 	.short	0x010a
        /*09e2*/ 	.byte	0xff
	.zero		1


	//   ....[140]....
        /*09e4*/ 	.word	0x00009610
        /*09e8*/ 	.word	0x00000000
        /*09ec*/ 	.word	0x00000000
        /*09f0*/ 	.short	0x010a
        /*09f2*/ 	.byte	0xff
	.zero		1


	//   ....[141]....
        /*09f4*/ 	.word	0x00009670
        /*09f8*/ 	.word	0x00000000
        /*09fc*/ 	.word	0x00000000
        /*0a00*/ 	.short	0x010a
        /*0a02*/ 	.byte	0xff
	.zero		1


	//   ....[142]....
        /*0a04*/ 	.word	0x000096d0
        /*0a08*/ 	.word	0x00000000
        /*0a0c*/ 	.word	0x00000130
        /*0a10*/ 	.short	0x010a
        /*0a12*/ 	.byte	0xff
	.zero		1


	//   ....[143]....
        /*0a14*/ 	.word	0x00009720
        /*0a18*/ 	.word	0x0000000c
        /*0a1c*/ 	.word	0x000000b0
        /*0a20*/ 	.short	0x010a
        /*0a22*/ 	.byte	0xff
	.zero		1


	//   ....[144]....
        /*0a24*/ 	.word	0x00009780
        /*0a28*/ 	.word	0x00000000
        /*0a2c*/ 	.word	0x000000a8
        /*0a30*/ 	.short	0x010a
        /*0a32*/ 	.byte	0xff
	.zero		1


	//   ....[145]....
        /*0a34*/ 	.word	0x000097e0
        /*0a38*/ 	.word	0x00000000
        /*0a3c*/ 	.word	0x00000080
        /*0a40*/ 	.short	0x010a
        /*0a42*/ 	.byte	0xff
	.zero		1


	//   ....[146]....
        /*0a44*/ 	.word	0x00009840
        /*0a48*/ 	.word	0x00000000
        /*0a4c*/ 	.word	0x00000088
        /*0a50*/ 	.short	0x010a
        /*0a52*/ 	.byte	0xff
	.zero		1


	//   ....[147]....
        /*0a54*/ 	.word	0x000098a0
        /*0a58*/ 	.word	0x00000000
        /*0a5c*/ 	.word	0x00000090
        /*0a60*/ 	.short	0x010a
        /*0a62*/ 	.byte	0xff
	.zero		1


	//   ....[148]....
        /*0a64*/ 	.word	0x00009900
        /*0a68*/ 	.word	0x00000000
        /*0a6c*/ 	.word	0x00000098
        /*0a70*/ 	.short	0x010a
        /*0a72*/ 	.byte	0xff
	.zero		1


	//   ....[149]....
        /*0a74*/ 	.word	0x00009960
        /*0a78*/ 	.word	0x00000000
        /*0a7c*/ 	.word	0x00000080
        /*0a80*/ 	.short	0x010a
        /*0a82*/ 	.byte	0xff
	.zero		1


	//   ....[150]....
        /*0a84*/ 	.word	0x000099c0
        /*0a88*/ 	.word	0x00000000
        /*0a8c*/ 	.word	0x00000088
        /*0a90*/ 	.short	0x010a
        /*0a92*/ 	.byte	0xff
	.zero		1


	//   ....[151]....
        /*0a94*/ 	.word	0x00009a20
        /*0a98*/ 	.word	0x00000000
        /*0a9c*/ 	.word	0x00000090
        /*0aa0*/ 	.short	0x010a
        /*0aa2*/ 	.byte	0xff
	.zero		1


	//   ....[152]....
        /*0aa4*/ 	.word	0x00009a70
        /*0aa8*/ 	.word	0x00000003
        /*0aac*/ 	.word	0x000000b0
        /*0ab0*/ 	.short	0x010a
        /*0ab2*/ 	.byte	0xff
	.zero		1


	//   ....[153]....
        /*0ab4*/ 	.word	0x00009ad0
        /*0ab8*/ 	.word	0x00000002
        /*0abc*/ 	.word	0x00000060
        /*0ac0*/ 	.short	0x010a
        /*0ac2*/ 	.byte	0xff
	.zero		1


	//   ....[154]....
        /*0ac4*/ 	.word	0x00009b20
        /*0ac8*/ 	.word	0x00000046
        /*0acc*/ 	.word	0x000000d0
        /*0ad0*/ 	.short	0x010a
        /*0ad2*/ 	.byte	0xff
	.zero		1


	//   ....[155]....
        /*0ad4*/ 	.word	0x00009b70
        /*0ad8*/ 	.word	0x00000002
        /*0adc*/ 	.word	0x00000060
        /*0ae0*/ 	.short	0x010a
        /*0ae2*/ 	.byte	0xff
	.zero		1


	//   ....[156]....
        /*0ae4*/ 	.word	0x00009bc0
        /*0ae8*/ 	.word	0x00000000
        /*0aec*/ 	.word	0x00000060
        /*0af0*/ 	.short	0x010a
        /*0af2*/ 	.byte	0xff
	.zero		1


	//   ....[157]....
        /*0af4*/ 	.word	0x00009c10
        /*0af8*/ 	.word	0x00000000
        /*0afc*/ 	.word	0x00000060
        /*0b00*/ 	.short	0x010a
        /*0b02*/ 	.byte	0xff
	.zero		1


	//----- nvinfo : EIATTR_NUM_MBARRIERS
	.align		4
.L_47:
        /*0b04*/ 	.byte	0x03, 0x38
        /*0b06*/ 	.short	0x0027


	//----- nvinfo : EIATTR_EXIT_INSTR_OFFSETS
	.align		4
        /*0b08*/ 	.byte	0x04, 0x1c
        /*0b0a*/ 	.short	(.L_49 - .L_48)


	//   ....[0]....
.L_48:
        /*0b0c*/ 	.word	0x00002ea0


	//   ....[1]....
        /*0b10*/ 	.word	0x00003390


	//   ....[2]....
        /*0b14*/ 	.word	0x000033f0


	//   ....[3]....
        /*0b18*/ 	.word	0x00004930


	//   ....[4]....
        /*0b1c*/ 	.word	0x00005c20


	//   ....[5]....
        /*0b20*/ 	.word	0x00005c60


	//   ....[6]....
        /*0b24*/ 	.word	0x00008d70


	//   ....[7]....
        /*0b28*/ 	.word	0x00008df0


	//   ....[8]....
        /*0b2c*/ 	.word	0x00008e20


	//   ....[9]....
        /*0b30*/ 	.word	0x00008e90


	//----- nvinfo : EIATTR_MAX_THREADS
	.align		4
.L_49:
        /*0b34*/ 	.byte	0x04, 0x05
        /*0b36*/ 	.short	(.L_51 - .L_50)
.L_50:
        /*0b38*/ 	.word	0x00000100
        /*0b3c*/ 	.word	0x00000001
        /*0b40*/ 	.word	0x00000001


	//----- nvinfo : EIATTR_CRS_STACK_SIZE
	.align		4
.L_51:
        /*0b44*/ 	.byte	0x04, 0x1e
        /*0b46*/ 	.short	(.L_53 - .L_52)
.L_52:
        /*0b48*/ 	.word	0x00000000


	//----- nvinfo : EIATTR_CBANK_PARAM_SIZE
	.align		4
.L_53:
        /*0b4c*/ 	.byte	0x03, 0x19
        /*0b4e*/ 	.short	0x0800


	//----- nvinfo : EIATTR_PARAM_CBANK
	.align		4
        /*0b50*/ 	.byte	0x04, 0x0a
        /*0b52*/ 	.short	(.L_55 - .L_54)
	.align		4
.L_54:
        /*0b54*/ 	.word	index@(.nv.constant0._ZN7cutlass13device_kernelINS_4gemm6kernel13GemmUniversalIN4cute5tupleIJiiiiEEENS1_10collective13CollectiveMmaINS1_35MainloopSm100TmaUmmaWarpSpecializedILi6ELi2ELi4ENS5_IJNS4_1CILi2EEESB_NSA_ILi1EEEEEEEENS5_IJNSA_ILi128EEESF_NSA_ILi64EEEEEEfNS5_IJlSC_lEEEfSI_NS4_8TiledMMAINS4_8MMA_AtomIJNS4_23SM100_MMA_TF32_2x1SM_SSINS_10tfloat32_tESM_fLi128ELi128ELNS4_4UMMA5MajorE0ELSO_0ELNSN_7ScaleInE0ELSP_0EEEEEENS4_6LayoutINS5_IJSC_SC_SC_EEENS5_IJNSA_ILi0EEESU_SU_EEEEENS5_IJNS4_10UnderscoreESX_SX_EEEEENS4_28SM100_TMA_2SM_LOAD_MULTICASTENS4_14ComposedLayoutINS4_7SwizzleILi3ELi4ELi3EEENS4_18smem_ptr_flag_bitsILi32EEENSS_INS5_IJNSA_ILi8EEENSA_ILi32EEEEEENS5_IJS17_SC_EEEEEEEvNS4_8identityENS4_18SM100_TMA_2SM_LOADES1B_vS1C_EENS_8epilogue10collective18CollectiveEpilogueINS1F_23Sm100TmaWarpSpecializedILi4ELi2ELi16ELb1ELb0EEEJNS5_IJSG_SF_SG_EEENS5_IJNSS_ISG_SC_EENSS_INS5_IJNSA_ILi16EEESB_EEENS5_IJSC_SG_EEEEEEEEfSI_fSI_NS1F_6fusion15FusionCallbacksIS1J_NS1R_17LinearCombinationIffffLNS_15FloatRoundStyleE2EEES1K_S1Q_JEEENS4_5SM1004TMEM4LOAD26SM100_TMEM_LOAD_32dp32b16xENS4_13SM90_TMA_LOADENS11_INS12_ILi2ELi4ELi3EEES15_NSS_INS5_IJS16_S1M_EEENS5_IJS1M_SC_EEEEEEENS4_39AutoVectorizingCopyWithAssumedAlignmentILi128EEENS4_14SM90_TMA_STOREES26_S28_S28_EEEvvEEEEvNT_6ParamsE)
        /*0b58*/ 	.short	0x0380
        /*0b5a*/ 	.short	0x0800


	//----- nvinfo : EIATTR_SW_WAR
	.align		4
.L_55:
        /*0b5c*/ 	.byte	0x04, 0x36
        /*0b5e*/ 	.short	(.L_57 - .L_56)
.L_56:
        /*0b60*/ 	.word	0x00000008
.L_57:


//--------------------- .nv.callgraph             --------------------------
	.section	.nv.callgraph,"",@"SHT_CUDA_CALLGRAPH"
	.align	4
	.sectionentsize	8
	.align		4
        /*0000*/ 	.word	0x00000000
	.align		4
        /*0004*/ 	.word	0xffffffff
	.align		4
        /*0008*/ 	.word	index@(_ZN7cutlass13device_kernelINS_4gemm6kernel13GemmUniversalIN4cute5tupleIJiiiiEEENS1_10collective13CollectiveMmaINS1_35MainloopSm100TmaUmmaWarpSpecializedILi6ELi2ELi4ENS5_IJNS4_1CILi2EEESB_NSA_ILi1EEEEEEEENS5_IJNSA_ILi128EEESF_NSA_ILi64EEEEEEfNS5_IJlSC_lEEEfSI_NS4_8TiledMMAINS4_8MMA_AtomIJNS4_23SM100_MMA_TF32_2x1SM_SSINS_10tfloat32_tESM_fLi128ELi128ELNS4_4UMMA5MajorE0ELSO_0ELNSN_7ScaleInE0ELSP_0EEEEEENS4_6LayoutINS5_IJSC_SC_SC_EEENS5_IJNSA_ILi0EEESU_SU_EEEEENS5_IJNS4_10UnderscoreESX_SX_EEEEENS4_28SM100_TMA_2SM_LOAD_MULTICASTENS4_14ComposedLayoutINS4_7SwizzleILi3ELi4ELi3EEENS4_18smem_ptr_flag_bitsILi32EEENSS_INS5_IJNSA_ILi8EEENSA_ILi32EEEEEENS5_IJS17_SC_EEEEEEEvNS4_8identityENS4_18SM100_TMA_2SM_LOADES1B_vS1C_EENS_8epilogue10collective18CollectiveEpilogueINS1F_23Sm100TmaWarpSpecializedILi4ELi2ELi16ELb1ELb0EEEJNS5_IJSG_SF_SG_EEENS5_IJNSS_ISG_SC_EENSS_INS5_IJNSA_ILi16EEESB_EEENS5_IJSC_SG_EEEEEEEEfSI_fSI_NS1F_6fusion15FusionCallbacksIS1J_NS1R_17LinearCombinationIffffLNS_15FloatRoundStyleE2EEES1K_S1Q_JEEENS4_5SM1004TMEM4LOAD26SM100_TMEM_LOAD_32dp32b16xENS4_13SM90_TMA_LOADENS11_INS12_ILi2ELi4ELi3EEES15_NSS_INS5_IJS16_S1M_EEENS5_IJS1M_SC_EEEEEEENS4_39AutoVectorizingCopyWithAssumedAlignmentILi128EEENS4_14SM90_TMA_STOREES26_S28_S28_EEEvvEEEEvNT_6ParamsE)
	.align		4
        /*000c*/ 	.word	index@(__assertfail)
	.align		4
        /*0010*/ 	.word	0x00000000
	.align		4
        /*0014*/ 	.word	0xfffffffe
	.align		4
        /*0018*/ 	.word	0x00000000
	.align		4
        /*001c*/ 	.word	0xfffffffd
	.align		4
        /*0020*/ 	.word	0x00000000
	.align		4
        /*0024*/ 	.word	0xfffffffc


//--------------------- .nv.constant4             --------------------------
	.section	.nv.constant4,"a",@progbits
	.align	8
	.align		8
.nv.constant4:
        /*0000*/ 	.dword	__assertfail
	.align		8
        /*0008*/ 	.dword	__unnamed_1
	.align		8
        /*0010*/ 	.dword	__unnamed_2
	.align		8
        /*0018*/ 	.dword	_ZN40_INTERNAL_70448a58_4_k_cu_6f2adc02_322224cuda3std3__45__cpo5beginE
	.align		8
        /*0020*/ 	.dword	_ZN40_INTERNAL_70448a58_4_k_cu_6f2adc02_322224cuda3std3__45__cpo3endE
	.align		8
        /*0028*/ 	.dword	_ZN40_INTERNAL_70448a58_4_k_cu_6f2adc02_322224cuda3std3__45__cpo6cbeginE
	.align		8
        /*0030*/ 	.dword	_ZN40_INTERNAL_70448a58_4_k_cu_6f2adc02_322224cuda3std3__45__cpo4cendE
	.align		8
        /*0038*/ 	.dword	_ZN40_INTERNAL_70448a58_4_k_cu_6f2adc02_322224cuda3std3__442_GLOBAL__N__70448a58_4_k_cu_6f2adc02_322226ignoreE
	.align		8
        /*0040*/ 	.dword	_ZN40_INTERNAL_70448a58_4_k_cu_6f2adc02_322224cuda3std3__419piecewise_constructE
	.align		8
        /*0048*/ 	.dword	_ZN40_INTERNAL_70448a58_4_k_cu_6f2adc02_322224cuda3std3__48in_placeE
	.align		8
        /*0050*/ 	.dword	_ZN40_INTERNAL_70448a58_4_k_cu_6f2adc02_322224cuda3std6ranges3__45__cpo4swapE
	.align		8
        /*0058*/ 	.dword	_ZN40_INTERNAL_70448a58_4_k_cu_6f2adc02_322224cuda3std6ranges3__45__cpo9iter_moveE
	.align		8
        /*0060*/ 	.dword	_ZN40_INTERNAL_70448a58_4_k_cu_6f2adc02_322224cute7productE
	.align		8
        /*0068*/ 	.dword	_ZN40_INTERNAL_70448a58_4_k_cu_6f2adc02_322224cute1_E
	.align		8
        /*0070*/ 	.dword	$str$25
	.align		8
        /*0078*/ 	.dword	$str$26
	.align		8
        /*0080*/ 	.dword	$str$27
	.align		8
        /*0088*/ 	.dword	$str$28


//--------------------- .text._ZN7cutlass13device_kernelINS_4gemm6kernel13GemmUniversalIN4cute5tupleIJiiiiEEENS1_10collective13CollectiveMmaINS1_35MainloopSm100TmaUmmaWarpSpecializedILi6ELi2ELi4ENS5_IJNS4_1CILi2EEESB_NSA_ILi1EEEEEEEENS5_IJNSA_ILi128EEESF_NSA_ILi64EEEEEEfNS5_IJlSC_lEEEfSI_NS4_8TiledMMAINS4_8MMA_AtomIJNS4_23SM100_MMA_TF32_2x1SM_SSINS_10tfloat32_tESM_fLi128ELi128ELNS4_4UMMA5MajorE0ELSO_0ELNSN_7ScaleInE0ELSP_0EEEEEENS4_6LayoutINS5_IJSC_SC_SC_EEENS5_IJNSA_ILi0EEESU_SU_EEEEENS5_IJNS4_10UnderscoreESX_SX_EEEEENS4_28SM100_TMA_2SM_LOAD_MULTICASTENS4_14ComposedLayoutINS4_7SwizzleILi3ELi4ELi3EEENS4_18smem_ptr_flag_bitsILi32EEENSS_INS5_IJNSA_ILi8EEENSA_ILi32EEEEEENS5_IJS17_SC_EEEEEEEvNS4_8identityENS4_18SM100_TMA_2SM_LOADES1B_vS1C_EENS_8epilogue10collective18CollectiveEpilogueINS1F_23Sm100TmaWarpSpecializedILi4ELi2ELi16ELb1ELb0EEEJNS5_IJSG_SF_SG_EEENS5_IJNSS_ISG_SC_EENSS_INS5_IJNSA_ILi16EEESB_EEENS5_IJSC_SG_EEEEEEEEfSI_fSI_NS1F_6fusion15FusionCallbacksIS1J_NS1R_17LinearCombinationIffffLNS_15FloatRoundStyleE2EEES1K_S1Q_JEEENS4_5SM1004TMEM4LOAD26SM100_TMEM_LOAD_32dp32b16xENS4_13SM90_TMA_LOADENS11_INS12_ILi2ELi4ELi3EEES15_NSS_INS5_IJS16_S1M_EEENS5_IJS1M_SC_EEEEEEENS4_39AutoVectorizingCopyWithAssumedAlignmentILi128EEENS4_14SM90_TMA_STOREES26_S28_S28_EEEvvEEEEvNT_6ParamsE --------------------------
	.section	.text._ZN7cutlass13device_kernelINS_4gemm6kernel13GemmUniversalIN4cute5tupleIJiiiiEEENS1_10collective13CollectiveMmaINS1_35MainloopSm100TmaUmmaWarpSpecializedILi6ELi2ELi4ENS5_IJNS4_1CILi2EEESB_NSA_ILi1EEEEEEEENS5_IJNSA_ILi128EEESF_NSA_ILi64EEEEEEfNS5_IJlSC_lEEEfSI_NS4_8TiledMMAINS4_8MMA_AtomIJNS4_23SM100_MMA_TF32_2x1SM_SSINS_10tfloat32_tESM_fLi128ELi128ELNS4_4UMMA5MajorE0ELSO_0ELNSN_7ScaleInE0ELSP_0EEEEEENS4_6LayoutINS5_IJSC_SC_SC_EEENS5_IJNSA_ILi0EEESU_SU_EEEEENS5_IJNS4_10UnderscoreESX_SX_EEEEENS4_28SM100_TMA_2SM_LOAD_MULTICASTENS4_14ComposedLayoutINS4_7SwizzleILi3ELi4ELi3EEENS4_18smem_ptr_flag_bitsILi32EEENSS_INS5_IJNSA_ILi8EEENSA_ILi32EEEEEENS5_IJS17_SC_EEEEEEEvNS4_8identityENS4_18SM100_TMA_2SM_LOADES1B_vS1C_EENS_8epilogue10collective18CollectiveEpilogueINS1F_23Sm100TmaWarpSpecializedILi4ELi2ELi16ELb1ELb0EEEJNS5_IJSG_SF_SG_EEENS5_IJNSS_ISG_SC_EENSS_INS5_IJNSA_ILi16EEESB_EEENS5_IJSC_SG_EEEEEEEEfSI_fSI_NS1F_6fusion15FusionCallbacksIS1J_NS1R_17LinearCombinationIffffLNS_15FloatRoundStyleE2EEES1K_S1Q_JEEENS4_5SM1004TMEM4LOAD26SM100_TMEM_LOAD_32dp32b16xENS4_13SM90_TMA_LOADENS11_INS12_ILi2ELi4ELi3EEES15_NSS_INS5_IJS16_S1M_EEENS5_IJS1M_SC_EEEEEEENS4_39AutoVectorizingCopyWithAssumedAlignmentILi128EEENS4_14SM90_TMA_STOREES26_S28_S28_EEEvvEEEEvNT_6ParamsE,"ax",@progbits
	.align	128
.text._ZN7cutlass13device_kernelINS_4gemm6kernel13GemmUniversalIN4cute5tupleIJiiiiEEENS1_10collective13CollectiveMmaINS1_35MainloopSm100TmaUmmaWarpSpecializedILi6ELi2ELi4ENS5_IJNS4_1CILi2EEESB_NSA_ILi1EEEEEEEENS5_IJNSA_ILi128EEESF_NSA_ILi64EEEEEEfNS5_IJlSC_lEEEfSI_NS4_8TiledMMAINS4_8MMA_AtomIJNS4_23SM100_MMA_TF32_2x1SM_SSINS_10tfloat32_tESM_fLi128ELi128ELNS4_4UMMA5MajorE0ELSO_0ELNSN_7ScaleInE0ELSP_0EEEEEENS4_6LayoutINS5_IJSC_SC_SC_EEENS5_IJNSA_ILi0EEESU_SU_EEEEENS5_IJNS4_10UnderscoreESX_SX_EEEEENS4_28SM100_TMA_2SM_LOAD_MULTICASTENS4_14ComposedLayoutINS4_7SwizzleILi3ELi4ELi3EEENS4_18smem_ptr_flag_bitsILi32EEENSS_INS5_IJNSA_ILi8EEENSA_ILi32EEEEEENS5_IJS17_SC_EEEEEEEvNS4_8identityENS4_18SM100_TMA_2SM_LOADES1B_vS1C_EENS_8epilogue10collective18CollectiveEpilogueINS1F_23Sm100TmaWarpSpecializedILi4ELi2ELi16ELb1ELb0EEEJNS5_IJSG_SF_SG_EEENS5_IJNSS_ISG_SC_EENSS_INS5_IJNSA_ILi16EEESB_EEENS5_IJSC_SG_EEEEEEEEfSI_fSI_NS1F_6fusion15FusionCallbacksIS1J_NS1R_17LinearCombinationIffffLNS_15FloatRoundStyleE2EEES1K_S1Q_JEEENS4_5SM1004TMEM4LOAD26SM100_TMEM_LOAD_32dp32b16xENS4_13SM90_TMA_LOADENS11_INS12_ILi2ELi4ELi3EEES15_NSS_INS5_IJS16_S1M_EEENS5_IJS1M_SC_EEEEEEENS4_39AutoVectorizingCopyWithAssumedAlignmentILi128EEENS4_14SM90_TMA_STOREES26_S28_S28_EEEvvEEEEvNT_6ParamsE:
        .type           _ZN7cutlass13device_kernelINS_4gemm6kernel13GemmUniversalIN4cute5tupleIJiiiiEEENS1_10collective13CollectiveMmaINS1_35MainloopSm100TmaUmmaWarpSpecializedILi6ELi2ELi4ENS5_IJNS4_1CILi2EEESB_NSA_ILi1EEEEEEEENS5_IJNSA_ILi128EEESF_NSA_ILi64EEEEEEfNS5_IJlSC_lEEEfSI_NS4_8TiledMMAINS4_8MMA_AtomIJNS4_23SM100_MMA_TF32_2x1SM_SSINS_10tfloat32_tESM_fLi128ELi128ELNS4_4UMMA5MajorE0ELSO_0ELNSN_7ScaleInE0ELSP_0EEEEEENS4_6LayoutINS5_IJSC_SC_SC_EEENS5_IJNSA_ILi0EEESU_SU_EEEEENS5_IJNS4_10UnderscoreESX_SX_EEEEENS4_28SM100_TMA_2SM_LOAD_MULTICASTENS4_14ComposedLayoutINS4_7SwizzleILi3ELi4ELi3EEENS4_18smem_ptr_flag_bitsILi32EEENSS_INS5_IJNSA_ILi8EEENSA_ILi32EEEEEENS5_IJS17_SC_EEEEEEEvNS4_8identityENS4_18SM100_TMA_2SM_LOADES1B_vS1C_EENS_8epilogue10collective18CollectiveEpilogueINS1F_23Sm100TmaWarpSpecializedILi4ELi2ELi16ELb1ELb0EEEJNS5_IJSG_SF_SG_EEENS5_IJNSS_ISG_SC_EENSS_INS5_IJNSA_ILi16EEESB_EEENS5_IJSC_SG_EEEEEEEEfSI_fSI_NS1F_6fusion15FusionCallbacksIS1J_NS1R_17LinearCombinationIffffLNS_15FloatRoundStyleE2EEES1K_S1Q_JEEENS4_5SM1004TMEM4LOAD26SM100_TMEM_LOAD_32dp32b16xENS4_13SM90_TMA_LOADENS11_INS12_ILi2ELi4ELi3EEES15_NSS_INS5_IJS16_S1M_EEENS5_IJS1M_SC_EEEEEEENS4_39AutoVectorizingCopyWithAssumedAlignmentILi128EEENS4_14SM90_TMA_STOREES26_S28_S28_EEEvvEEEEvNT_6ParamsE,@function
        .size           _ZN7cutlass13device_kernelINS_4gemm6kernel13GemmUniversalIN4cute5tupleIJiiiiEEENS1_10collective13CollectiveMmaINS1_35MainloopSm100TmaUmmaWarpSpecializedILi6ELi2ELi4ENS5_IJNS4_1CILi2EEESB_NSA_ILi1EEEEEEEENS5_IJNSA_ILi128EEESF_NSA_ILi64EEEEEEfNS5_IJlSC_lEEEfSI_NS4_8TiledMMAINS4_8MMA_AtomIJNS4_23SM100_MMA_TF32_2x1SM_SSINS_10tfloat32_tESM_fLi128ELi128ELNS4_4UMMA5MajorE0ELSO_0ELNSN_7ScaleInE0ELSP_0EEEEEENS4_6LayoutINS5_IJSC_SC_SC_EEENS5_IJNSA_ILi0EEESU_SU_EEEEENS5_IJNS4_10UnderscoreESX_SX_EEEEENS4_28SM100_TMA_2SM_LOAD_MULTICASTENS4_14ComposedLayoutINS4_7SwizzleILi3ELi4ELi3EEENS4_18smem_ptr_flag_bitsILi32EEENSS_INS5_IJNSA_ILi8EEENSA_ILi32EEEEEENS5_IJS17_SC_EEEEEEEvNS4_8identityENS4_18SM100_TMA_2SM_LOADES1B_vS1C_EENS_8epilogue10collective18CollectiveEpilogueINS1F_23Sm100TmaWarpSpecializedILi4ELi2ELi16ELb1ELb0EEEJNS5_IJSG_SF_SG_EEENS5_IJNSS_ISG_SC_EENSS_INS5_IJNSA_ILi16EEESB_EEENS5_IJSC_SG_EEEEEEEEfSI_fSI_NS1F_6fusion15FusionCallbacksIS1J_NS1R_17LinearCombinationIffffLNS_15FloatRoundStyleE2EEES1K_S1Q_JEEENS4_5SM1004TMEM4LOAD26SM100_TMEM_LOAD_32dp32b16xENS4_13SM90_TMA_LOADENS11_INS12_ILi2ELi4ELi3EEES15_NSS_INS5_IJS16_S1M_EEENS5_IJS1M_SC_EEEEEEENS4_39AutoVectorizingCopyWithAssumedAlignmentILi128EEENS4_14SM90_TMA_STOREES26_S28_S28_EEEvvEEEEvNT_6ParamsE,(.L_x_207 - _ZN7cutlass13device_kernelINS_4gemm6kernel13GemmUniversalIN4cute5tupleIJiiiiEEENS1_10collective13CollectiveMmaINS1_35MainloopSm100TmaUmmaWarpSpecializedILi6ELi2ELi4ENS5_IJNS4_1CILi2EEESB_NSA_ILi1EEEEEEEENS5_IJNSA_ILi128EEESF_NSA_ILi64EEEEEEfNS5_IJlSC_lEEEfSI_NS4_8TiledMMAINS4_8MMA_AtomIJNS4_23SM100_MMA_TF32_2x1SM_SSINS_10tfloat32_tESM_fLi128ELi128ELNS4_4UMMA5MajorE0ELSO_0ELNSN_7ScaleInE0ELSP_0EEEEEENS4_6LayoutINS5_IJSC_SC_SC_EEENS5_IJNSA_ILi0EEESU_SU_EEEEENS5_IJNS4_10UnderscoreESX_SX_EEEEENS4_28SM100_TMA_2SM_LOAD_MULTICASTENS4_14ComposedLayoutINS4_7SwizzleILi3ELi4ELi3EEENS4_18smem_ptr_flag_bitsILi32EEENSS_INS5_IJNSA_ILi8EEENSA_ILi32EEEEEENS5_IJS17_SC_EEEEEEEvNS4_8identityENS4_18SM100_TMA_2SM_LOADES1B_vS1C_EENS_8epilogue10collective18CollectiveEpilogueINS1F_23Sm100TmaWarpSpecializedILi4ELi2ELi16ELb1ELb0EEEJNS5_IJSG_SF_SG_EEENS5_IJNSS_ISG_SC_EENSS_INS5_IJNSA_ILi16EEESB_EEENS5_IJSC_SG_EEEEEEEEfSI_fSI_NS1F_6fusion15FusionCallbacksIS1J_NS1R_17LinearCombinationIffffLNS_15FloatRoundStyleE2EEES1K_S1Q_JEEENS4_5SM1004TMEM4LOAD26SM100_TMEM_LOAD_32dp32b16xENS4_13SM90_TMA_LOADENS11_INS12_ILi2ELi4ELi3EEES15_NSS_INS5_IJS16_S1M_EEENS5_IJS1M_SC_EEEEEEENS4_39AutoVectorizingCopyWithAssumedAlignmentILi128EEENS4_14SM90_TMA_STOREES26_S28_S28_EEEvvEEEEvNT_6ParamsE)
        .other          _ZN7cutlass13device_kernelINS_4gemm6kernel13GemmUniversalIN4cute5tupleIJiiiiEEENS1_10collective13CollectiveMmaINS1_35MainloopSm100TmaUmmaWarpSpecializedILi6ELi2ELi4ENS5_IJNS4_1CILi2EEESB_NSA_ILi1EEEEEEEENS5_IJNSA_ILi128EEESF_NSA_ILi64EEEEEEfNS5_IJlSC_lEEEfSI_NS4_8TiledMMAINS4_8MMA_AtomIJNS4_23SM100_MMA_TF32_2x1SM_SSINS_10tfloat32_tESM_fLi128ELi128ELNS4_4UMMA5MajorE0ELSO_0ELNSN_7ScaleInE0ELSP_0EEEEEENS4_6LayoutINS5_IJSC_SC_SC_EEENS5_IJNSA_ILi0EEESU_SU_EEEEENS5_IJNS4_10UnderscoreESX_SX_EEEEENS4_28SM100_TMA_2SM_LOAD_MULTICASTENS4_14ComposedLayoutINS4_7SwizzleILi3ELi4ELi3EEENS4_18smem_ptr_flag_bitsILi32EEENSS_INS5_IJNSA_ILi8EEENSA_ILi32EEEEEENS5_IJS17_SC_EEEEEEEvNS4_8identityENS4_18SM100_TMA_2SM_LOADES1B_vS1C_EENS_8epilogue10collective18CollectiveEpilogueINS1F_23Sm100TmaWarpSpecializedILi4ELi2ELi16ELb1ELb0EEEJNS5_IJSG_SF_SG_EEENS5_IJNSS_ISG_SC_EENSS_INS5_IJNSA_ILi16EEESB_EEENS5_IJSC_SG_EEEEEEEEfSI_fSI_NS1F_6fusion15FusionCallbacksIS1J_NS1R_17LinearCombinationIffffLNS_15FloatRoundStyleE2EEES1K_S1Q_JEEENS4_5SM1004TMEM4LOAD26SM100_TMEM_LOAD_32dp32b16xENS4_13SM90_TMA_LOADENS11_INS12_ILi2ELi4ELi3EEES15_NSS_INS5_IJS16_S1M_EEENS5_IJS1M_SC_EEEEEEENS4_39AutoVectorizingCopyWithAssumedAlignmentILi128EEENS4_14SM90_TMA_STOREES26_S28_S28_EEEvvEEEEvNT_6ParamsE,@"STO_CUDA_ENTRY STV_DEFAULT"
_ZN7cutlass13device_kernelINS_4gemm6kernel13GemmUniversalIN4cute5tupleIJiiiiEEENS1_10collective13CollectiveMmaINS1_35MainloopSm100TmaUmmaWarpSpecializedILi6ELi2ELi4ENS5_IJNS4_1CILi2EEESB_NSA_ILi1EEEEEEEENS5_IJNSA_ILi128EEESF_NSA_ILi64EEEEEEfNS5_IJlSC_lEEEfSI_NS4_8TiledMMAINS4_8MMA_AtomIJNS4_23SM100_MMA_TF32_2x1SM_SSINS_10tfloat32_tESM_fLi128ELi128ELNS4_4UMMA5MajorE0ELSO_0ELNSN_7ScaleInE0ELSP_0EEEEEENS4_6LayoutINS5_IJSC_SC_SC_EEENS5_IJNSA_ILi0EEESU_SU_EEEEENS5_IJNS4_10UnderscoreESX_SX_EEEEENS4_28SM100_TMA_2SM_LOAD_MULTICASTENS4_14ComposedLayoutINS4_7SwizzleILi3ELi4ELi3EEENS4_18smem_ptr_flag_bitsILi32EEENSS_INS5_IJNSA_ILi8EEENSA_ILi32EEEEEENS5_IJS17_SC_EEEEEEEvNS4_8identityENS4_18SM100_TMA_2SM_LOADES1B_vS1C_EENS_8epilogue10collective18CollectiveEpilogueINS1F_23Sm100TmaWarpSpecializedILi4ELi2ELi16ELb1ELb0EEEJNS5_IJSG_SF_SG_EEENS5_IJNSS_ISG_SC_EENSS_INS5_IJNSA_ILi16EEESB_EEENS5_IJSC_SG_EEEEEEEEfSI_fSI_NS1F_6fusion15FusionCallbacksIS1J_NS1R_17LinearCombinationIffffLNS_15FloatRoundStyleE2EEES1K_S1Q_JEEENS4_5SM1004TMEM4LOAD26SM100_TMEM_LOAD_32dp32b16xENS4_13SM90_TMA_LOADENS11_INS12_ILi2ELi4ELi3EEES15_NSS_INS5_IJS16_S1M_EEENS5_IJS1M_SC_EEEEEEENS4_39AutoVectorizingCopyWithAssumedAlignmentILi128EEENS4_14SM90_TMA_STOREES26_S28_S28_EEEvvEEEEvNT_6ParamsE:
[----:B------:R-:W1:Y:S01]  /*0000*/  LDC R1, c[0x0][0x37c] ;  /* 0x0000df00ff017b82 */ /* 0x000e620000000800 */
[----:B------:R-:W2:Y:S01]  /*0010*/  S2R R65, SR_TID.X ;  /* 0x0000000000417919 */ /* 0x000ea20000002100 */
[----:B------:R-:W3:Y:S06]  /*0020*/  LDCU.64 UR8, c[0x0][0x890] ;  /* 0x00011200ff0877ac */ /* 0x000eec0008000a00 */
[----:B------:R-:W4:Y:S01]  /*0030*/  S2UR UR47, SR_CgaCtaId ;  /* 0x00000000002f79c3 */ /* 0x000f220000008800 */
[----:B------:R-:W-:Y:S02]  /*0040*/  PRMT R26, RZ, 0x7610, R26 ;  /* 0x00007610ff1a7816 */ /* 0x000fe4000000001a */
[----:B------:R-:W-:Y:S01]  /*0050*/  ELECT P1, URZ, PT ;  /* 0x0000000000ff782f */ /* 0x000fe20003820000 */
[----:B---3--:R-:W-:-:S04]  /*0060*/  UISETP.NE.U32.AND UP0, UPT, UR8, URZ, UPT ;  /* 0x000000ff0800728c */ /* 0x008fc8000bf05070 */
[----:B------:R-:W-:Y:S02]  /*0070*/  UISETP.NE.AND.EX UP0, UPT, UR9, URZ, UPT, UP0 ;  /* 0x000000ff0900728c */ /* 0x000fe4000bf05300 */
[----:B----4-:R-:W-:Y:S02]  /*0080*/  ULOP3.LUT UR68, UR47, 0x1, URZ, 0xc0, !UPT ;  /* 0x000000012f447892 */ /* 0x010fe4000f8ec0ff */
[----:B------:R-:W-:Y:S01]  /*0090*/  ULOP3.LUT UR69, UR47, 0x1, URZ, 0x3c, !UPT ;  /* 0x000000012f457892 */ /* 0x000fe2000f8e3cff */
[----:B--2---:R-:W-:-:S05]  /*00a0*/  SHF.R.U32.HI R52, RZ, 0x5, R65 ;  /* 0x00000005ff347819 */ /* 0x004fca0000011641 */
[----:B------:R-:W2:Y:S02]  /*00b0*/  SHFL.IDX PT, R0, R52, RZ, 0x1f ;  /* 0x00001fff34007589 */ /* 0x000ea400000e0000 */
[----:B--2---:R-:W-:Y:S01]  /*00c0*/  R2UR UR21, R0 ;  /* 0x00000000001572ca */ /* 0x004fe200000e0000 */
[----:B-1----:R-:W-:-:S14]  /*00d0*/  BRA.U UP0, `(.L_x_0) ;  /* 0x0000000100307547 */ /* 0x002fdc000b800000 */
[----:B------:R-:W1:Y:S02]  /*00e0*/  LDCU.64 UR4, c[0x0][0x888] ;  /* 0x00011100ff0477ac */ /* 0x000e640008000a00 */
[----:B-1----:R-:W-:-:S04]  /*00f0*/  UISETP.NE.U32.AND UP0, UPT, UR4, URZ, UPT ;  /* 0x000000ff0400728c */ /* 0x002fc8000bf05070 */
[----:B------:R-:W-:-:S09]  /*0100*/  UISETP.NE.AND.EX UP0, UPT, UR5, URZ, UPT, UP0 ;  /* 0x000000ff0500728c */ /* 0x000fd2000bf05300 */
[----:B------:R-:W-:Y:S05]  /*0110*/  BRA.U !UP0, `(.L_x_1) ;  /* 0x0000000108147547 */ /* 0x000fea000b800000 */
[----:B------:R-:W1:Y:S01]  /*0120*/  LDC.64 R2, c[0x0][0x888] ;  /* 0x00022200ff027b82 */ /* 0x000e620000000a00 */
[----:B------:R-:W1:Y:S02]  /*0130*/  LDCU.64 UR4, c[0x0][0x358] ;  /* 0x00006b00ff0477ac */ /* 0x000e640008000a00 */
[----:B-1----:R1:W5:Y:S01]  /*0140*/  LDG.E R27, desc[UR4][R2.64] ;  /* 0x00000004021b7981 */ /* 0x002362000c1e1900 */
[----:B------:R-:W-:Y:S01]  /*0150*/  HFMA2 R26, -RZ, RZ, 0, 5.9604644775390625e-08 ;  /* 0x00000001ff1a7431 */ /* 0x000fe200000001ff */
[----:B------:R-:W-:Y:S05]  /*0160*/  BRA `(.L_x_0) ;  /* 0x00000000000c7947 */ /* 0x000fea0003800000 */
.L_x_1:
[----:B------:R-:W1:Y:S01]  /*0170*/  LDCU UR4, c[0x0][0x880] ;  /* 0x00011000ff0477ac */ /* 0x000e620008000800 */
[----:B------:R-:W-:Y:S01]  /*0180*/  HFMA2 R26, -RZ, RZ, 0, 5.9604644775390625e-08 ;  /* 0x00000001ff1a7431 */ /* 0x000fe200000001ff */
[----:B-1----:R-:W-:-:S07]  /*0190*/  MOV R27, UR4 ;  /* 0x00000004001b7c02 */ /* 0x002fce0008000f00 */
.L_x_0:
[----:B------:R-:W2:Y:S02]  /*01a0*/  LDCU.64 UR4, c[0x0][0x8b0] ;  /* 0x00011600ff0477ac */ /* 0x000ea40008000a00 */
[----:B--2---:R-:W-:-:S04]  /*01b0*/  UISETP.NE.U32.AND UP0, UPT, UR4, URZ, UPT ;  /* 0x000000ff0400728c */ /* 0x004fc8000bf05070 */
[----:B------:R-:W-:-:S09]  /*01c0*/  UISETP.NE.AND.EX UP0, UPT, UR5, URZ, UPT, UP0 ;  /* 0x000000ff0500728c */ /* 0x000fd2000bf05300 */
[----:B------:R-:W-:Y:S05]  /*01d0*/  BRA.U UP0, `(.L_x_2) ;  /* 0x0000000100287547 */ /* 0x000fea000b800000 */
[----:B------:R-:W2:Y:S02]  /*01e0*/  LDCU.64 UR4, c[0x0][0x8a8] ;  /* 0x00011500ff0477ac */ /* 0x000ea40008000a00 */
[----:B--2---:R-:W-:-:S04]  /*01f0*/  UISETP.NE.U32.AND UP0, UPT, UR4, URZ, UPT ;  /* 0x000000ff0400728c */ /* 0x004fc8000bf05070 */
[----:B------:R-:W-:-:S09]  /*0200*/  UISETP.NE.AND.EX UP0, UPT, UR5, URZ, UPT, UP0 ;  /* 0x000000ff0500728c */ /* 0x000fd2000bf05300 */
[----:B------:R-:W-:Y:S05]  /*0210*/  BRA.U !UP0, `(.L_x_3) ;  /* 0x0000000108107547 */ /* 0x000fea000b800000 */
[----:B------:R-:W2:Y:S01]  /*0220*/  LDC.64 R24, c[0x0][0x8a8] ;  /* 0x00022a00ff187b82 */ /* 0x000ea20000000a00 */
[----:B------:R-:W2:Y:S02]  /*0230*/  LDCU.64 UR4, c[0x0][0x358] ;  /* 0x00006b00ff0477ac */ /* 0x000ea40008000a00 */
[----:B--2---:R2:W5:Y:S01]  /*0240*/  LDG.E R24, desc[UR4][R24.64] ;  /* 0x0000000418187981 */ /* 0x004562000c1e1900 */
[----:B------:R-:W-:Y:S05]  /*0250*/  BRA `(.L_x_2) ;  /* 0x0000000000087947 */ /* 0x000fea0003800000 */
.L_x_3:
[----:B------:R-:W2:Y:S02]  /*0260*/  LDCU UR4, c[0x0][0x8a0] ;  /* 0x00011400ff0477ac */ /* 0x000ea40008000800 */
[----:B--2---:R-:W-:Y:S02]  /*0270*/  MOV R24, UR4 ;  /* 0x0000000400187c02 */ /* 0x004fe40008000f00 */
.L_x_2:
[----:B------:R-:W-:Y:S01]  /*0280*/  IMAD.U32 R0, RZ, RZ, UR21 ;  /* 0x00000015ff007e24 */ /* 0x000fe2000f8e00ff */
[----:B------:R-:W-:Y:S04]  /*0290*/  BSSY.RECONVERGENT B0, `(.L_x_4) ;  /* 0x000000c000007945 */ /* 0x000fe80003800200 */
[C---:B------:R-:W-:Y:S02]  /*02a0*/  ISETP.NE.OR P2, PT, R0.reuse, 0x1, !P1 ;  /* 0x000000010000780c */ /* 0x040fe40004f45670 */
[----:B------:R-:W-:-:S11]  /*02b0*/  ISETP.NE.OR P0, PT, R0, 0x3, !P1 ;  /* 0x000000030000780c */ /* 0x000fd60004f05670 */
[----:B------:R-:W-:Y:S05]  /*02c0*/  @P2 BRA `(.L_x_5) ;  /* 0x0000000000202947 */ /* 0x000fea0003800000 */
[----:B------:R-:W3:Y:S02]  /*02d0*/  LDCU.64 UR4, c[0x0][0x348] ;  /* 0x00006900ff0477ac */ /* 0x000ee40008000a00 */
[----:B---3--:R-:W-:Y:S02]  /*02e0*/  UIADD3 UR6, UP1, UPT, UR4, 0x80, URZ ;  /* 0x0000008004067890 */ /* 0x008fe4000ff3e0ff */
[----:B------:R-:W-:Y:S02]  /*02f0*/  UIADD3 UR4, UP0, UPT, UR4, 0x180, URZ ;  /* 0x0000018004047890 */ /* 0x000fe4000ff1e0ff */
[----:B------:R-:W-:Y:S02]  /*0300*/  UIADD3.X UR7, UPT, UPT, URZ, UR5, URZ, UP1, !UPT ;  /* 0x00000005ff077290 */ /* 0x000fe40008ffe4ff */
[----:B------:R-:W-:-:S07]  /*0310*/  UIADD3.X UR5, UPT, UPT, URZ, UR5, URZ, UP0, !UPT ;  /* 0x00000005ff057290 */ /* 0x000fce00087fe4ff */
[----:B------:R3:W-:Y:S02]  /*0320*/  UTMACCTL.PF [UR6] ;  /* 0x00000000060079b9 */ /* 0x0007e40008040000 */
[----:B------:R3:W-:Y:S02]  /*0330*/  UTMACCTL.PF [UR4] ;  /* 0x00000000040079b9 */ /* 0x0007e40008040000 */
[----:B---3--:R-:W-:Y:S01]  /*0340*/  NOP ;  /* 0x0000000000007918 */ /* 0x008fe20000000000 */
.L_x_5:
[----:B------:R-:W-:Y:S05]  /*0350*/  BSYNC.RECONVERGENT B0 ;  /* 0x0000000000007941 */ /* 0x000fea0003800200 */
.L_x_4:
[----:B------:R-:W-:Y:S04]  /*0360*/  BSSY.RECONVERGENT B0, `(.L_x_6) ;  /* 0x000000a000007945 */ /* 0x000fe80003800200 */
        /* <DEDUP_REMOVED lines=9> */
.L_x_7:
[----:B------:R-:W-:Y:S05]  /*0400*/  BSYNC.RECONVERGENT B0 ;  /* 0x0000000000007941 */ /* 0x000fea0003800200 */
.L_x_6:
[----:B------:R-:W3:Y:S01]  /*0410*/  LDCU.64 UR4, c[0x0][0x888] ;  /* 0x00011100ff0477ac */ /* 0x000ee20008000a00 */
[----:B------:R-:W-:Y:S02]  /*0420*/  UISETP.EQ.U32.AND UP1, UPT, UR8, URZ, UPT ;  /* 0x000000ff0800728c */ /* 0x000fe4000bf22070 */
[----:B------:R-:W-:Y:S02]  /*0430*/  UPLOP3.LUT UP3, UPT, UPT, UPT, UPT, 0x80, 0x8 ;  /* 0x000000000008789c */ /* 0x000fe40003f6f070 */
[----:B---3--:R-:W-:-:S04]  /*0440*/  UISETP.NE.U32.AND UP0, UPT, UR4, URZ, UPT ;  /* 0x000000ff0400728c */ /* 0x008fc8000bf05070 */
[----:B------:R-:W-:-:S04]  /*0450*/  UISETP.NE.AND.EX UP0, UPT, UR5, URZ, UPT, UP0 ;  /* 0x000000ff0500728c */ /* 0x000fc8000bf05300 */
[----:B------:R-:W-:-:S04]  /*0460*/  UISETP.EQ.OR.EX UP2, UPT, UR9, URZ, !UP0, UP1 ;  /* 0x000000ff0900728c */ /* 0x000fc8000c742710 */
[----:B------:R-:W-:-:S06]  /*0470*/  UP2UR UR4, UPR, URZ, 0x4 ;  /* 0x00000004ff047883 */ /* 0x000fcc0008000000 */
[----:B------:R-:W-:Y:S01]  /*0480*/  MOV R54, UR4 ;  /* 0x0000000400367c02 */ /* 0x000fe20008000f00 */
[----:B------:R-:W-:Y:S06]  /*0490*/  BRA.U !UP2, `(.L_x_8) ;  /* 0x000000010a207547 */ /* 0x000fec000b800000 */
[----:B------:R-:W-:Y:S01]  /*04a0*/  UISETP.NE.U32.AND UP1, UPT, UR8, URZ, UPT ;  /* 0x000000ff0800728c */ /* 0x000fe2000bf25070 */
[----:B-----5:R-:W-:Y:S01]  /*04b0*/  FSETP.NEU.AND P0, PT, R27, RZ, PT ;  /* 0x000000ff1b00720b */ /* 0x020fe20003f0d000 */
[----:B------:R-:W-:Y:S02]  /*04c0*/  USEL UR4, URZ, 0xffffffff, UP0 ;  /* 0xffffffffff047887 */ /* 0x000fe40008000000 */
[----:B------:R-:W-:-:S10]  /*04d0*/  UISETP.NE.AND.EX UP1, UPT, UR9, URZ, UPT, UP1 ;  /* 0x000000ff0900728c */ /* 0x000fd4000bf25310 */
[----:B------:R-:W-:Y:S01]  /*04e0*/  VOTEU.ANY UP0, P0 ;  /* 0x0000000000ff7886 */ /* 0x000fe20000000100 */
[----:B------:R-:W-:-:S04]  /*04f0*/  @!UP1 USEL UR4, URZ, 0xffffffff, UP0 ;  /* 0xffffffffff049887 */ /* 0x000fc80008000000 */
[----:B------:R-:W-:-:S04]  /*0500*/  ULOP3.LUT UR4, UR4, 0x1, URZ, 0xc0, !UPT ;  /* 0x0000000104047892 */ /* 0x000fc8000f8ec0ff */
[----:B------:R-:W-:-:S11]  /*0510*/  UISETP.NE.U32.AND UP3, UPT, UR4, 0x1, UPT ;  /* 0x000000010400788c */ /* 0x000fd6000bf65070 */
.L_x_8:
[----:B------:R-:W3:Y:S01]  /*0520*/  SHFL.IDX PT, R0, R52, RZ, 0x1f ;  /* 0x00001fff34007589 */ /* 0x000ee200000e0000 */
[----:B------:R-:W-:-:S04]  /*0530*/  UISETP.NE.AND UP0, UPT, UR21, 0x2, UPT ;  /* 0x000000021500788c */ /* 0x000fc8000bf05270 */
[----:B------:R-:W-:Y:S02]  /*0540*/  UISETP.EQ.AND UP1, UPT, UR68, URZ, !UP0 ;  /* 0x000000ff4400728c */ /* 0x000fe4000c722270 */
[----:B------:R-:W-:-:S04]  /*0550*/  USEL UR46, URZ, 0x1, UP0 ;  /* 0x00000001ff2e7887 */ /* 0x000fc80008000000 */
[----:B------:R-:W-:Y:S02]  /*0560*/  PLOP3.LUT P4, PT, P1, PT, UP1, 0x80, 0x8 ;  /* 0x000000000008781c */ /* 0x000fe40000f8f018 */
[----:B---3--:R-:W-:-:S13]  /*0570*/  ISETP.NE.AND P0, PT, R0, RZ, PT ;  /* 0x000000ff0000720c */ /* 0x008fda0003f05270 */
[----:B------:R-:W-:Y:S05]  /*0580*/  @P0 BRA `(.L_x_9) ;  /* 0x0000000000640947 */ /* 0x000fea0003800000 */
[----:B------:R-:W-:Y:S01]  /*0590*/  UMOV UR4, 0x400 ;  /* 0x0000040000047882 */ /* 0x000fe20000000000 */
[----:B------:R-:W-:Y:S01]  /*05a0*/  UMOV UR8, 0x1 ;  /* 0x0000000100087882 */ /* 0x000fe20000000000 */
[----:B------:R-:W-:Y:S01]  /*05b0*/  UMOV UR6, 0x2 ;  /* 0x0000000200067882 */ /* 0x000fe20000000000 */
[----:B------:R-:W-:Y:S02]  /*05c0*/  ULEA UR4, UR47, UR4, 0x18 ;  /* 0x000000042f047291 */ /* 0x000fe4000f8ec0ff */
[----:B------:R-:W-:-:S04]  /*05d0*/  UIADD3 UR8, UPT, UPT, -UR8, 0x100000, URZ ;  /* 0x0010000008087890 */ /* 0x000fc8000fffe1ff */
[----:B------:R-:W-:Y:S02]  /*05e0*/  USHF.L.U32 UR9, UR8, 0xb, URZ ;  /* 0x0000000b08097899 */ /* 0x000fe400080006ff */
[----:B------:R-:W-:Y:S02]  /*05f0*/  USHF.L.U32 UR8, UR8, 0x1, URZ ;  /* 0x0000000108087899 */ /* 0x000fe400080006ff */
[----:B------:R-:W-:-:S04]  /*0600*/  UIADD3 UR6, UPT, UPT, -UR6, 0x100000, URZ ;  /* 0x0010000006067890 */ /* 0x000fc8000fffe1ff */
[----:B------:R-:W-:Y:S02]  /*0610*/  USHF.L.U32 UR7, UR6, 0xb, URZ ;  /* 0x0000000b06077899 */ /* 0x000fe400080006ff */
[----:B------:R-:W-:Y:S01]  /*0620*/  USHF.L.U32 UR6, UR6, 0x1, URZ ;  /* 0x0000000106067899 */ /* 0x000fe200080006ff */
[----:B------:R-:W-:Y:S01]  /*0630*/  ELECT P0, URZ, PT ;  /* 0x0000000000ff782f */ /* 0x000fe20003800000 */
[----:B------:R-:W3:Y:S02]  /*0640*/  FENCE.VIEW.ASYNC.S ;  /* 0x00000000000073c6 */ /* 0x000ee40000000000 */
[----:B---3--:R3:W4:Y:S08]  /*0650*/  SYNCS.EXCH.64 URZ, [UR4], UR8 ;  /* 0x0000000804ff75b2 */ /* 0x0087300008000100 */
[----:B------:R3:W1:Y:S01]  /*0660*/  SYNCS.EXCH.64 URZ, [UR4+0x30], UR6 ;  /* 0x0000300604ff75b2 */ /* 0x0006620008000100 */
        /* <DEDUP_REMOVED lines=10> */
[----:B------:R-:W-:Y:S01]  /*0710*/  NOP ;  /* 0x0000000000007918 */ /* 0x000fe20000000000 */
.L_x_9:
[----:B------:R-:W2:Y:S01]  /*0720*/  SHFL.IDX PT, R0, R52, RZ, 0x1f ;  /* 0x00001fff34007589 */ /* 0x000ea200000e0000 */
[----:B------:R-:W-:Y:S01]  /*0730*/  NOP ;  /* 0x0000000000007918 */ /* 0x000fe20000000000 */
[----:B--2---:R-:W-:-:S13]  /*0740*/  ISETP.NE.AND P0, PT, R0, 0x1, PT ;  /* 0x000000010000780c */ /* 0x004fda0003f05270 */
[----:B------:R-:W-:Y:S05]  /*0750*/  @P0 BRA `(.L_x_10) ;  /* 0x0000000000540947 */ /* 0x000fea0003800000 */
[----:B---3--:R-:W-:Y:S01]  /*0760*/  UMOV UR4, 0x400 ;  /* 0x0000040000047882 */ /* 0x008fe20000000000 */
        /* <DEDUP_REMOVED lines=10> */
[----:B------:R-:W2:Y:S02]  /*0810*/  FENCE.VIEW.ASYNC.S ;  /* 0x00000000000073c6 */ /* 0x000ea40000000000 */
[----:B--2---:R2:W3:Y:S08]  /*0820*/  SYNCS.EXCH.64 URZ, [UR4+0x60], UR8 ;  /* 0x0000600804ff75b2 */ /* 0x0044f00008000100 */
        /* <DEDUP_REMOVED lines=8> */
.L_x_10:
[----:B------:R-:W4:Y:S01]  /*08b0*/  SHFL.IDX PT, R0, R52, RZ, 0x1f ;  /* 0x00001fff34007589 */ /* 0x000f2200000e0000 */
[----:B------:R-:W-:Y:S01]  /*08c0*/  NOP ;  /* 0x0000000000007918 */ /* 0x000fe20000000000 */
[----:B----4-:R-:W-:-:S13]  /*08d0*/  ISETP.NE.AND P0, PT, R0, 0x3, PT ;  /* 0x000000030000780c */ /* 0x010fda0003f05270 */
[----:B------:R-:W-:Y:S05]  /*08e0*/  @P0 BRA `(.L_x_11) ;  /* 0x00000000002c0947 */ /* 0x000fea0003800000 */
[----:B--23--:R-:W-:Y:S01]  /*08f0*/  UMOV UR6, 0x400 ;  /* 0x0000040000067882 */ /* 0x00cfe20000000000 */
[----:B------:R-:W-:Y:S01]  /*0900*/  UMOV UR4, 0x20 ;  /* 0x0000002000047882 */ /* 0x000fe20000000000 */
[----:B------:R-:W-:Y:S02]  /*0910*/  ULEA UR6, UR47, UR6, 0x18 ;  /* 0x000000062f067291 */ /* 0x000fe4000f8ec0ff */
[----:B------:R-:W-:-:S04]  /*0920*/  UIADD3 UR4, UPT, UPT, -UR4, 0x100000, URZ ;  /* 0x0010000004047890 */ /* 0x000fc8000fffe1ff */
[----:B------:R-:W-:Y:S02]  /*0930*/  USHF.L.U32 UR5, UR4, 0xb, URZ ;  /* 0x0000000b04057899 */ /* 0x000fe400080006ff */
[----:B------:R-:W-:Y:S01]  /*0940*/  USHF.L.U32 UR4, UR4, 0x1, URZ ;  /* 0x0000000104047899 */ /* 0x000fe200080006ff */
[----:B------:R-:W-:Y:S01]  /*0950*/  ELECT P0, URZ, PT ;  /* 0x0000000000ff782f */ /* 0x000fe20003800000 */
[----:B------:R-:W2:Y:S10]  /*0960*/  FENCE.VIEW.ASYNC.S ;  /* 0x00000000000073c6 */ /* 0x000eb40000000000 */
[----:B--2---:R4:W2:Y:S01]  /*0970*/  SYNCS.EXCH.64 URZ, [UR6+0xa0], UR4 ;  /* 0x0000a00406ff75b2 */ /* 0x0048a20008000100 */
[----:B------:R4:W3:Y:S02]  /*0980*/  SYNCS.EXCH.64 URZ, [UR6+0xa8], UR4 ;  /* 0x0000a80406ff75b2 */ /* 0x0008e40008000100 */
[----:B----4-:R-:W-:Y:S01]  /*0990*/  NOP ;  /* 0x0000000000007918 */ /* 0x010fe20000000000 */
.L_x_11:
[----:B------:R-:W4:Y:S01]  /*09a0*/  SHFL.IDX PT, R0, R52, RZ, 0x1f ;  /* 0x00001fff34007589 */ /* 0x000f2200000e0000 */
[----:B------:R-:W-:Y:S01]  /*09b0*/  NOP ;  /* 0x0000000000007918 */ /* 0x000fe20000000000 */
[----:B----4-:R-:W-:-:S13]  /*09c0*/  ISETP.NE.AND P0, PT, R0, 0x4, PT ;  /* 0x000000040000780c */ /* 0x010fda0003f05270 */
[----:B------:R-:W-:Y:S05]  /*09d0*/  @P0 BRA `(.L_x_12) ;  /* 0x0000000000480947 */ /* 0x000fea0003800000 */
[----:B--23--:R-:W-:Y:S01]  /*09e0*/  UMOV UR4, 0x3a0 ;  /* 0x000003a000047882 */ /* 0x00cfe20000000000 */
[----:B------:R-:W-:Y:S01]  /*09f0*/  UMOV UR6, 0x400 ;  /* 0x0000040000067882 */ /* 0x000fe20000000000 */
[----:B------:R-:W-:Y:S01]  /*0a00*/  USEL UR4, UR4, 0x320, UP3 ;  /* 0x0000032004047887 */ /* 0x000fe20009800000 */
        /* <DEDUP_REMOVED lines=10> */
[----:B--2---:R4:W2:Y:S08]  /*0ab0*/  SYNCS.EXCH.64 URZ, [UR6+0xb0], UR8 ;  /* 0x0000b00806ff75b2 */ /* 0x0048b00008000100 */
[----:B------:R4:W3:Y:S01]  /*0ac0*/  SYNCS.EXCH.64 URZ, [UR6+0xc0], UR4 ;  /* 0x0000c00406ff75b2 */ /* 0x0008e20008000100 */
[----:B------:R4:W1:Y:S01]  /*0ad0*/  SYNCS.EXCH.64 URZ, [UR6+0xb8], UR8 ;  /* 0x0000b80806ff75b2 */ /* 0x0008620008000100 */
[----:B------:R4:W1:Y:S02]  /*0ae0*/  SYNCS.EXCH.64 URZ, [UR6+0xc8], UR4 ;  /* 0x0000c80406ff75b2 */ /* 0x0008640008000100 */
[----:B----4-:R-:W-:Y:S01]  /*0af0*/  NOP ;  /* 0x0000000000007918 */ /* 0x010fe20000000000 */
.L_x_12:
[----:B------:R-:W4:Y:S01]  /*0b00*/  SHFL.IDX PT, R0, R52, RZ, 0x1f ;  /* 0x00001fff34007589 */ /* 0x000f2200000e0000 */
[----:B------:R-:W-:Y:S01]  /*0b10*/  NOP ;  /* 0x0000000000007918 */ /* 0x000fe20000000000 */
[----:B----4-:R-:W-:-:S13]  /*0b20*/  ISETP.NE.AND P0, PT, R0, 0x5, PT ;  /* 0x000000050000780c */ /* 0x010fda0003f05270 */
[----:B------:R-:W-:Y:S05]  /*0b30*/  @P0 BRA `(.L_x_13) ;  /* 0x0000000000540947 */ /* 0x000fea0003800000 */
[----:B--23--:R-:W-:Y:S01]  /*0b40*/  UMOV UR4, 0x400 ;  /* 0x0000040000047882 */ /* 0x00cfe20000000000 */
        /* <DEDUP_REMOVED lines=14> */
[----:B------:R4:W1:Y:S01]  /*0c30*/  SYNCS.EXCH.64 URZ, [UR4+0xf8], UR8 ;  /* 0x0000f80804ff75b2 */ /* 0x0008620008000100 */
[----:B------:R4:W1:Y:S01]  /*0c40*/  SYNCS.EXCH.64 URZ, [UR4+0xe0], UR6 ;  /* 0x0000e00604ff75b2 */ /* 0x0008620008000100 */
[----:B------:R4:W1:Y:S01]  /*0c50*/  SYNCS.EXCH.64 URZ, [UR4+0x100], UR8 ;  /* 0x0001000804ff75b2 */ /* 0x0008620008000100 */
[----:B------:R4:W1:Y:S01]  /*0c60*/  SYNCS.EXCH.64 URZ, [UR4+0xe8], UR6 ;  /* 0x0000e80604ff75b2 */ /* 0x0008620008000100 */
[----:B------:R4:W1:Y:S02]  /*0c70*/  SYNCS.EXCH.64 URZ, [UR4+0x108], UR8 ;  /* 0x0001080804ff75b2 */ /* 0x0008640008000100 */
[----:B----4-:R-:W-:Y:S01]  /*0c80*/  NOP ;  /* 0x0000000000007918 */ /* 0x010fe20000000000 */
.L_x_13:
[----:B------:R-:W4:Y:S01]  /*0c90*/  SHFL.IDX PT, R0, R52, RZ, 0x1f ;  /* 0x00001fff34007589 */ /* 0x000f2200000e0000 */
[----:B------:R-:W-:Y:S01]  /*0ca0*/  ISETP.NE.OR P1, PT, RZ, UR21, !P1 ;  /* 0x00000015ff007c0c */ /* 0x000fe2000cf25670 */
        /* <DEDUP_REMOVED lines=12> */
[----:B------:R4:W3:Y:S01]  /*0d70*/  SYNCS.EXCH.64 URZ, [UR4+0x120], UR6 ;  /* 0x0001200604ff75b2 */ /* 0x0008e20008000100 */
[----:B------:R4:W1:Y:S01]  /*0d80*/  SYNCS.EXCH.64 URZ, [UR4+0x118], UR6 ;  /* 0x0001180604ff75b2 */ /* 0x0008620008000100 */
[----:B------:R4:W1:Y:S02]  /*0d90*/  SYNCS.EXCH.64 URZ, [UR4+0x128], UR6 ;  /* 0x0001280604ff75b2 */ /* 0x0008640008000100 */
[----:B----4-:R-:W-:Y:S01]  /*0da0*/  NOP ;  /* 0x0000000000007918 */ /* 0x010fe20000000000 */
.L_x_14:
[----:B------:R-:W-:Y:S01]  /*0db0*/  VOTEU.ALL UP0, P1 ;  /* 0x0000000000ff7886 */ /* 0x000fe20000800000 */
[----:B--23--:R-:W-:Y:S01]  /*0dc0*/  UMOV UR4, 0x20 ;  /* 0x0000002000047882 */ /* 0x00cfe20000000000 */
[----:B------:R-:W2:Y:S01]  /*0dd0*/  LDCU UR7, c[0x0][0x36c] ;  /* 0x00006d80ff0777ac */ /* 0x000ea20008000800 */
[----:B------:R-:W-:Y:S01]  /*0de0*/  NOP ;  /* 0x0000000000007918 */ /* 0x000fe20000000000 */
[----:B------:R-:W-:Y:S01]  /*0df0*/  LOP3.LUT R0, R65, 0x1f, RZ, 0xc0, !PT ;  /* 0x0000001f41007812 */ /* 0x000fe200078ec0ff */
[----:B------:R-:W-:Y:S01]  /*0e00*/  @!UP0 UMOV UR6, 0x400 ;  /* 0x0000040000068882 */ /* 0x000fe20000000000 */
[----:B------:R-:W-:-:S04]  /*0e10*/  @!UP0 UIADD3 UR4, UPT, UPT, -UR4, 0x100000, URZ ;  /* 0x0010000004048890 */ /* 0x000fc8000fffe1ff */
[----:B------:R-:W-:Y:S02]  /*0e20*/  @!UP0 USHF.L.U32 UR5, UR4, 0xb, URZ ;  /* 0x0000000b04058899 */ /* 0x000fe400080006ff */
[----:B------:R-:W-:Y:S02]  /*0e30*/  @!UP0 USHF.L.U32 UR4, UR4, 0x1, URZ ;  /* 0x0000000104048899 */ /* 0x000fe400080006ff */
[----:B------:R-:W-:Y:S01]  /*0e40*/  @!UP0 ULEA UR6, UR47, UR6, 0x18 ;  /* 0x000000062f068291 */ /* 0x000fe2000f8ec0ff */
[----:B------:R-:W-:Y:S01]  /*0e50*/  VOTEU.ALL UP0, P1 ;  /* 0x0000000000ff7886 */ /* 0x000fe20000800000 */
[----:B------:R-:W-:Y:S02]  /*0e60*/  UISETP.NE.AND UP4, UPT, UR21, URZ, UPT ;  /* 0x000000ff1500728c */ /* 0x000fe4000bf85270 */
[----:B--2---:R-:W-:Y:S01]  /*0e70*/  UISETP.EQ.U32.AND UP5, UPT, UR7, 0x1, UPT ;  /* 0x000000010700788c */ /* 0x004fe2000bfa2070 */
[----:B------:R-:W2:Y:S07]  /*0e80*/  FENCE.VIEW.ASYNC.S ;  /* 0x00000000000073c6 */ /* 0x000eae0000000000 */
[----:B--2---:R2:W3:Y:S01]  /*0e90*/  @!UP0 SYNCS.EXCH.64 URZ, [UR6+0x130], UR4 ;  /* 0x0001300406ff85b2 */ /* 0x0044e20008000100 */
[----:B------:R-:W-:Y:S05]  /*0ea0*/  BRA.U !UP5, `(.L_x_15) ;  /* 0x000000010d087547 */ /* 0x000fea000b800000 */
[----:B-1-3--:R-:W-:Y:S01]  /*0eb0*/  UCGABAR_ARV ;  /* 0x00000000000079c7 */ /* 0x00afe20008000000 */
[----:B------:R-:W-:Y:S05]  /*0ec0*/  BRA `(.L_x_16) ;  /* 0x0000000000047947 */ /* 0x000fea0003800000 */
.L_x_15:
[----:B-1-3--:R-:W-:Y:S01]  /*0ed0*/  NOP ;  /* 0x0000000000007918 */ /* 0x00afe20000000000 */
.L_x_16:
[----:B------:R-:W1:Y:S01]  /*0ee0*/  S2UR UR20, SR_CTAID.X ;  /* 0x00000000001479c3 */ /* 0x000e620000002500 */
[----:B------:R-:W-:-:S05]  /*0ef0*/  CS2R.32 R53, SR_CgaSize ;  /* 0x0000000000357805 */ /* 0x000fca0000008a00 */
[----:B------:R-:W-:-:S05]  /*0f00*/  IMAD R53, R53, -0xa0, RZ ;  /* 0xffffff6035357824 */ /* 0x000fca00078e02ff */
[----:B--2---:R-:W-:-:S14]  /*0f10*/  R2UR UR5, R53 ;  /* 0x00000000350572ca */ /* 0x004fdc00000e0000 */
[----:B------:R-:W2:Y:S01]  /*0f20*/  LDCU UR5, c[0x0][UR5+0x2b0] ;  /* 0x00005600050577ac */ /* 0x000ea20008000800 */
[----:B------:R-:W-:-:S05]  /*0f30*/  CS2R.32 R53, SR_CgaSize ;  /* 0x0000000000357805 */ /* 0x000fca0000008a00 */
[----:B------:R-:W-:-:S05]  /*0f40*/  IMAD R53, R53, -0xa0, RZ ;  /* 0xffffff6035357824 */ /* 0x000fca00078e02ff */
[----:B------:R-:W-:-:S14]  /*0f50*/  R2UR UR4, R53 ;  /* 0x00000000350472ca */ /* 0x000fdc00000e0000 */
[----:B------:R-:W3:Y:S01]  /*0f60*/  LDCU UR4, c[0x0][UR4+0x2b4] ;  /* 0x00005680040477ac */ /* 0x000ee20008000800 */
[----:B------:R-:W4:Y:S01]  /*0f70*/  S2UR UR7, SR_CTAID.Y ;  /* 0x00000000000779c3 */ /* 0x000f220000002600 */
[----:B------:R-:W-:-:S05]  /*0f80*/  CS2R.32 R53, SR_CgaSize ;  /* 0x0000000000357805 */ /* 0x000fca0000008a00 */
[----:B------:R-:W-:-:S05]  /*0f90*/  IMAD R53, R53, -0xa0, RZ ;  /* 0xffffff6035357824 */ /* 0x000fca00078e02ff */
[----:B------:R-:W-:-:S14]  /*0fa0*/  R2UR UR8, R53 ;  /* 0x00000000350872ca */ /* 0x000fdc00000e0000 */
[----:B------:R-:W3:Y:S01]  /*0fb0*/  LDCU UR8, c[0x0][UR8+0x2a0] ;  /* 0x00005400080877ac */ /* 0x000ee20008000800 */
[----:B------:R-:W3:Y:S01]  /*0fc0*/  LDCU UR25, c[0x0][0xb24] ;  /* 0x00016480ff1977ac */ /* 0x000ee20008000800 */
[----:B------:R-:W1:Y:S01]  /*0fd0*/  S2UR UR36, SR_CTAID.Z ;  /* 0x00000000002479c3 */ /* 0x000e620000002700 */
[----:B------:R-:W-:-:S05]  /*0fe0*/  CS2R.32 R53, SR_CgaSize ;  /* 0x0000000000357805 */ /* 0x000fca0000008a00 */
[----:B------:R-:W-:-:S05]  /*0ff0*/  IMAD R53, R53, -0xa0, RZ ;  /* 0xffffff6035357824 */ /* 0x000fca00078e02ff */
[----:B------:R-:W-:-:S14]  /*1000*/  R2UR UR63, R53 ;  /* 0x00000000353f72ca */ /* 0x000fdc00000e0000 */
[----:B------:R-:W3:Y:S01]  /*1010*/  LDCU UR63, c[0x0][UR63+0x2a4] ;  /* 0x000054803f3f77ac */ /* 0x000ee20008000800 */
[----:B------:R-:W-:Y:S02]  /*1020*/  UISETP.GT.U32.AND UP0, UPT, UR68, 0xffff, UPT ;  /* 0x0000ffff4400788c */ /* 0x000fe4000bf04070 */
[----:B------:R-:W-:Y:S01]  /*1030*/  USHF.L.U32 UR37, UR47, 0x9, URZ ;  /* 0x000000092f257899 */ /* 0x000fe200080006ff */
[----:B-1----:R-:W-:Y:S01]  /*1040*/  I2FP.F32.U32 R3, UR20 ;  /* 0x0000001400037c45 */ /* 0x002fe20008201000 */
[----:B------:R-:W-:Y:S01]  /*1050*/  UMOV UR28, 0x5 ;  /* 0x00000005001c7882 */ /* 0x000fe20000000000 */
[----:B------:R-:W1:Y:S03]  /*1060*/  LDCU UR45, c[0x0][0xb24] ;  /* 0x00016480ff2d77ac */ /* 0x000e660008000800 */
[----:B--2---:R-:W-:Y:S01]  /*1070*/  FMUL R3, R3, UR5 ;  /* 0x0000000503037c20 */ /* 0x004fe20008400000 */
[----:B------:R-:W2:Y:S01]  /*1080*/  LDCU UR27, c[0x0][0xb30] ;  /* 0x00016600ff1b77ac */ /* 0x000ea20008000800 */
[----:B----4-:R-:W-:Y:S01]  /*1090*/  I2FP.F32.U32 R2, UR7 ;  /* 0x0000000700027c45 */ /* 0x010fe20008201000 */
[----:B------:R-:W-:-:S03]  /*10a0*/  USHF.L.U32 UR55, UR20, 0x6, URZ ;  /* 0x0000000614377899 */ /* 0x000fc600080006ff */
[----:B------:R-:W4:Y:S01]  /*10b0*/  F2I.U32.TRUNC.NTZ R3, R3 ;  /* 0x0000000300037305 */ /* 0x000f22000020f000 */
[----:B------:R-:W-:Y:S01]  /*10c0*/  USEL UR31, UR68, 0xffff, !UP0 ;  /* 0x0000ffff441f7887 */ /* 0x000fe2000c000000 */
[----:B---3--:R-:W-:Y:S01]  /*10d0*/  FMUL R2, R2, UR4 ;  /* 0x0000000402027c20 */ /* 0x008fe20008400000 */
[----:B------:R-:W-:Y:S01]  /*10e0*/  UISETP.GE.AND UP2, UPT, UR25, 0x1, UPT ;  /* 0x000000011900788c */ /* 0x000fe2000bf46270 */
[----:B------:R-:W-:-:S04]  /*10f0*/  UMOV UR24, UR7 ;  /* 0x0000000700187c82 */ /* 0x000fc80008000000 */
[----:B------:R-:W3:Y:S01]  /*1100*/  F2I.U32.TRUNC.NTZ R2, R2 ;  /* 0x0000000200027305 */ /* 0x000ee2000020f000 */
[----:B----4-:R-:W-:Y:S02]  /*1110*/  R2UR UR4, R3 ;  /* 0x00000000030472ca */ /* 0x010fe400000e0000 */
[----:B------:R-:W-:Y:S02]  /*1120*/  PRMT R3, RZ, 0x7610, R3 ;  /* 0x00007610ff037816 */ /* 0x000fe40000000003 */
[----:B---3--:R-:W-:Y:S02]  /*1130*/  R2UR UR6, R2 ;  /* 0x00000000020672ca */ /* 0x008fe400000e0000 */
[----:B------:R-:W-:-:S07]  /*1140*/  PRMT R2, RZ, 0x7610, R2 ;  /* 0x00007610ff027816 */ /* 0x000fce0000000002 */
[----:B------:R-:W-:-:S04]  /*1150*/  UIADD3 UR5, UPT, UPT, -UR4, URZ, URZ ;  /* 0x000000ff04057290 */ /* 0x000fc8000fffe1ff */
[----:B------:R-:W-:Y:S02]  /*1160*/  UIMAD UR5, UR8, UR5, UR20 ;  /* 0x00000005080572a4 */ /* 0x000fe4000f8e0214 */
[----:B------:R-:W-:-:S04]  /*1170*/  UIADD3 UR4, UPT, UPT, -UR6, URZ, URZ ;  /* 0x000000ff06047290 */ /* 0x000fc8000fffe1ff */
[----:B------:R-:W-:Y:S01]  /*1180*/  IMAD.U32 R53, RZ, RZ, UR5 ;  /* 0x00000005ff357e24 */ /* 0x000fe2000f8e00ff */
[----:B------:R-:W-:Y:S01]  /*1190*/  UIMAD UR63, UR63, UR4, UR7 ;  /* 0x000000043f3f72a4 */ /* 0x000fe2000f8e0207 */
[----:B-12---:R-:W-:Y:S11]  /*11a0*/  BRA.U UP4, `(.L_x_17) ;  /* 0x0000000104407547 */ /* 0x006ff6000b800000 */
[----:B------:R-:W-:-:S13]  /*11b0*/  R2UR UR4, R53 ;  /* 0x00000000350472ca */ /* 0x000fda00000e0000 */
[----:B------:R-:W-:Y:S02]  /*11c0*/  UISETP.GT.U32.AND UP0, UPT, UR4, 0x1, UPT ;  /* 0x000000010400788c */ /* 0x000fe4000bf04070 */
[----:B------:R-:W-:Y:S02]  /*11d0*/  ULOP3.LUT UR4, UR4, 0xfffffffe, URZ, 0xc0, !UPT ;  /* 0xfffffffe04047892 */ /* 0x000fe4000f8ec0ff */
[----:B------:R-:W-:Y:S02]  /*11e0*/  UISETP.NE.AND UP1, UPT, UR63, URZ, UP0 ;  /* 0x000000ff3f00728c */ /* 0x000fe40008725270 */
[----:B------:R-:W-:Y:S02]  /*11f0*/  UISETP.NE.AND UP0, UPT, UR63, 0x1, UP0 ;  /* 0x000000013f00788c */ /* 0x000fe40008705270 */
[----:B------:R-:W-:Y:S02]  /*1200*/  USEL UR7, URZ, 0x1, UP1 ;  /* 0x00000001ff077887 */ /* 0x000fe40008800000 */
[----:B------:R-:W-:-:S02]  /*1210*/  USEL UR6, URZ, 0x4, UP0 ;  /* 0x00000004ff067887 */ /* 0x000fc40008000000 */
[----:B------:R-:W-:Y:S02]  /*1220*/  USEL UR5, URZ, 0x2, UP1 ;  /* 0x00000002ff057887 */ /* 0x000fe40008800000 */
[----:B------:R-:W-:Y:S02]  /*1230*/  ULEA UR4, UR63, UR4, 0x1 ;  /* 0x000000043f047291 */ /* 0x000fe4000f8e08ff */
[----:B------:R-:W-:Y:S02]  /*1240*/  USEL UR8, URZ, 0x8, UP0 ;  /* 0x00000008ff087887 */ /* 0x000fe40008000000 */
[----:B------:R-:W-:-:S03]  /*1250*/  UIADD3 UR5, UPT, UPT, UR5, UR6, UR7 ;  /* 0x0000000605057290 */ /* 0x000fc6000fffe007 */
[----:B------:R-:W-:Y:S01]  /*1260*/  UMOV UR6, 0x3 ;  /* 0x0000000300067882 */ /* 0x000fe20000000000 */
[----:B------:R-:W-:Y:S02]  /*1270*/  UIADD3 UR5, UPT, UPT, UR5, UR8, URZ ;  /* 0x0000000805057290 */ /* 0x000fe4000fffe0ff */
[----:B------:R-:W-:-:S04]  /*1280*/  USHF.L.U32 UR4, UR6, UR4, URZ ;  /* 0x0000000406047299 */ /* 0x000fc800080006ff */
[----:B------:R-:W-:Y:S02]  /*1290*/  MOV R3, UR5 ;  /* 0x0000000500037c02 */ /* 0x000fe40008000f00 */
[----:B------:R-:W-:Y:S02]  /*12a0*/  IMAD.U32 R2, RZ, RZ, UR4 ;  /* 0x00000004ff027e24 */ /* 0x000fe4000f8e00ff */
.L_x_17:
[----:B------:R-:W-:Y:S05]  /*12b0*/  BRA.U !UP2, `(.L_x_18) ;  /* 0x000000010ad47547 */ /* 0x000fea000b800000 */
[----:B------:R-:W1:Y:S01]  /*12c0*/  LDCU.128 UR12, c[0x0][0xb10] ;  /* 0x00016200ff0c77ac */ /* 0x000e620008000c00 */
[----:B------:R-:W2:Y:S01]  /*12d0*/  LDCU UR6, c[0x0][0x370] ;  /* 0x00006e00ff0677ac */ /* 0x000ea20008000800 */
[----:B------:R-:W3:Y:S01]  /*12e0*/  LDCU UR5, c[0x0][0x374] ;  /* 0x00006e80ff0577ac */ /* 0x000ee20008000800 */
[----:B------:R-:W4:Y:S01]  /*12f0*/  LDCU UR26, c[0x0][0xb0c] ;  /* 0x00016180ff1a77ac */ /* 0x000f220008000800 */
[----:B------:R-:W4:Y:S01]  /*1300*/  LDCU UR4, c[0x0][0xb20] ;  /* 0x00016400ff0477ac */ /* 0x000f220008000800 */
[----:B------:R-:W4:Y:S01]  /*1310*/  LDCU.64 UR8, c[0x0][0xb28] ;  /* 0x00016500ff0877ac */ /* 0x000f220008000a00 */
[----:B-1----:R-:W-:Y:S02]  /*1320*/  UISETP.NE.AND UP0, UPT, UR14, 0x1, UPT ;  /* 0x000000010e00788c */ /* 0x002fe4000bf05270 */
[----:B---3--:R-:W-:Y:S02]  /*1330*/  UIMAD.WIDE.U32 UR10, UR5, UR15, URZ ;  /* 0x0000000f050a72a5 */ /* 0x008fe4000f8e00ff */
[----:B--2---:R-:W-:-:S02]  /*1340*/  UIMAD.WIDE.U32 UR18, UR6, UR12, URZ ;  /* 0x0000000c061272a5 */ /* 0x004fc4000f8e00ff */
[----:B----4-:R-:W-:Y:S02]  /*1350*/  UISETP.NE.AND UP1, UPT, UR26, 0x1, UPT ;  /* 0x000000011a00788c */ /* 0x010fe4000bf25270 */
[----:B------:R-:W-:Y:S01]  /*1360*/  UISETP.NE.AND UP2, UPT, UR25, 0x1, UPT ;  /* 0x000000011900788c */ /* 0x000fe2000bf45270 */
[----:B------:R-:W-:Y:S02]  /*1370*/  UMOV UR10, UR11 ;  /* 0x0000000b000a7c82 */ /* 0x000fe40008000000 */
[----:B------:R-:W-:Y:S01]  /*1380*/  UMOV UR18, UR19 ;  /* 0x0000001300127c82 */ /* 0x000fe20008000000 */
[----:B------:R-:W-:Y:S02]  /*1390*/  @UP0 USHF.R.U32.HI UR5, URZ, UR4, UR10 ;  /* 0x00000004ff050299 */ /* 0x000fe4000801160a */
[----:B------:R-:W-:Y:S02]  /*13a0*/  UIMAD.WIDE.U32 UR22, UR24, UR15, URZ ;  /* 0x0000000f181672a5 */ /* 0x000fe4000f8e00ff */
[----:B------:R-:W-:-:S02]  /*13b0*/  UIMAD.WIDE.U32 UR10, UR5, UR8, URZ ;  /* 0x00000008050a72a5 */ /* 0x000fc4000f8e00ff */
[----:B------:R-:W-:Y:S02]  /*13c0*/  @UP1 USHF.R.U32.HI UR6, URZ, UR13, UR18 ;  /* 0x0000000dff061299 */ /* 0x000fe40008011612 */
[----:B------:R-:W-:Y:S02]  /*13d0*/  UIMAD.WIDE.U32 UR16, UR20, UR12, URZ ;  /* 0x0000000c141072a5 */ /* 0x000fe4000f8e00ff */
[----:B------:R-:W-:Y:S01]  /*13e0*/  UIMAD.WIDE.U32 UR18, UR6, UR8, URZ ;  /* 0x00000008061272a5 */ /* 0x000fe2000f8e00ff */
[----:B------:R-:W-:Y:S01]  /*13f0*/  UMOV UR22, UR23 ;  /* 0x0000001700167c82 */ /* 0x000fe20008000000 */
[----:B------:R-:W-:Y:S01]  /*1400*/  UMOV UR10, UR11 ;  /* 0x0000000b000a7c82 */ /* 0x000fe20008000000 */
[----:B------:R-:W-:Y:S02]  /*1410*/  USHF.R.U32.HI UR22, URZ, UR4, UR22 ;  /* 0x00000004ff167299 */ /* 0x000fe40008011616 */
[----:B------:R-:W-:Y:S02]  /*1420*/  @UP2 USHF.R.U32.HI UR5, URZ, UR9, UR10 ;  /* 0x00000009ff052299 */ /* 0x000fe4000801160a */
[----:B------:R-:W-:Y:S01]  /*1430*/  UMOV UR7, UR19 ;  /* 0x0000001300077c82 */ /* 0x000fe20008000000 */
[----:B------:R-:W-:Y:S01]  /*1440*/  UMOV UR16, UR17 ;  /* 0x0000001100107c82 */ /* 0x000fe20008000000 */
[----:B------:R-:W-:-:S02]  /*1450*/  @UP2 USHF.R.U32.HI UR6, URZ, UR9, UR7 ;  /* 0x00000009ff062299 */ /* 0x000fc40008011607 */
[----:B------:R-:W-:Y:S02]  /*1460*/  USHF.R.U32.HI UR13, URZ, UR13, UR16 ;  /* 0x0000000dff0d7299 */ /* 0x000fe40008011610 */
[----:B------:R-:W-:Y:S02]  /*1470*/  USEL UR4, UR24, UR22, !UP0 ;  /* 0x0000001618047287 */ /* 0x000fe4000c000000 */
[----:B------:R-:W-:Y:S02]  /*1480*/  UIMAD UR7, UR5, UR25, URZ ;  /* 0x00000019050772a4 */ /* 0x000fe4000f8e02ff */
[----:B------:R-:W-:Y:S02]  /*1490*/  USEL UR5, UR20, UR13, !UP1 ;  /* 0x0000000d14057287 */ /* 0x000fe4000c800000 */
[----:B------:R-:W-:Y:S02]  /*14a0*/  UIMAD UR12, UR6, UR25, URZ ;  /* 0x00000019060c72a4 */ /* 0x000fe4000f8e02ff */
[----:B------:R-:W-:-:S02]  /*14b0*/  UISETP.GE.AND UP0, UPT, UR4, UR7, UPT ;  /* 0x000000070400728c */ /* 0x000fc4000bf06270 */
[----:B------:R-:W-:Y:S02]  /*14c0*/  UIMAD.WIDE.U32 UR10, UR4, UR8, URZ ;  /* 0x00000008040a72a5 */ /* 0x000fe4000f8e00ff */
[----:B------:R-:W-:Y:S02]  /*14d0*/  UISETP.GE.OR UP0, UPT, UR5, UR12, UP0 ;  /* 0x0000000c0500728c */ /* 0x000fe40008706670 */
[----:B------:R-:W-:Y:S02]  /*14e0*/  UIMAD.WIDE.U32 UR12, UR5, UR8, URZ ;  /* 0x00000008050c72a5 */ /* 0x000fe4000f8e00ff */
[----:B------:R-:W-:Y:S01]  /*14f0*/  UIADD3 UR10, UPT, UPT, -UR4, URZ, URZ ;  /* 0x000000ff040a7290 */ /* 0x000fe2000fffe1ff */
[----:B------:R-:W-:Y:S01]  /*1500*/  UMOV UR8, UR11 ;  /* 0x0000000b00087c82 */ /* 0x000fe20008000000 */
[----:B------:R-:W-:Y:S02]  /*1510*/  UIADD3 UR11, UPT, UPT, -UR5, URZ, URZ ;  /* 0x000000ff050b7290 */ /* 0x000fe4000fffe1ff */
[----:B------:R-:W-:-:S03]  /*1520*/  USHF.R.U32.HI UR8, URZ, UR9, UR8 ;  /* 0x00000009ff087299 */ /* 0x000fc60008011608 */
[----:B------:R-:W-:Y:S01]  /*1530*/  @!UP0 UMOV UR7, UR13 ;  /* 0x0000000d00078c82 */ /* 0x000fe20008000000 */
[----:B------:R-:W-:Y:S02]  /*1540*/  UIMAD UR24, UR14, UR10, UR24 ;  /* 0x0000000a0e1872a4 */ /* 0x000fe4000f8e0218 */
[----:B------:R-:W-:Y:S02]  /*1550*/  USEL UR8, UR4, UR8, !UP2 ;  /* 0x0000000804087287 */ /* 0x000fe4000d000000 */
[----:B------:R-:W-:Y:S02]  /*1560*/  @!UP0 USHF.R.U32.HI UR7, URZ, UR9, UR7 ;  /* 0x00000009ff078299 */ /* 0x000fe40008011607 */
[----:B------:R-:W-:Y:S02]  /*1570*/  UIADD3 UR9, UPT, UPT, -UR8, URZ, URZ ;  /* 0x000000ff08097290 */ /* 0x000fe4000fffe1ff */
[----:B------:R-:W-:Y:S02]  /*1580*/  @!UP0 USEL UR7, UR5, UR7, !UP2 ;  /* 0x0000000705078287 */ /* 0x000fe4000d000000 */
[----:B------:R-:W-:-:S02]  /*1590*/  UIMAD UR9, UR25, UR9, UR4 ;  /* 0x00000009190972a4 */ /* 0x000fc4000f8e0204 */
[----:B------:R-:W-:Y:S02]  /*15a0*/  @!UP0 UIADD3 UR8, UPT, UPT, UR8, -UR7, URZ ;  /* 0x8000000708088290 */ /* 0x000fe4000fffe0ff */
[----:B------:R-:W-:Y:S02]  /*15b0*/  @!UP0 UIMAD UR6, UR9, UR6, UR7 ;  /* 0x00000006090682a4 */ /* 0x000fe4000f8e0207 */
[----:B------:R-:W-:Y:S02]  /*15c0*/  @!UP0 UIMAD UR4, UR8, UR25, UR5 ;  /* 0x00000019080482a4 */ /* 0x000fe4000f8e0205 */
[----:B------:R-:W-:Y:S02]  /*15d0*/  UIMAD UR20, UR26, UR11, UR20 ;  /* 0x0000000b1a1472a4 */ /* 0x000fe4000f8e0214 */
[----:B------:R-:W-:Y:S01]  /*15e0*/  UIMAD UR24, UR4, UR14, UR24 ;  /* 0x0000000e041872a4 */ /* 0x000fe2000f8e0218 */
[----:B------:R-:W-:Y:S02]  /*15f0*/  @!UP0 UMOV UR5, UR6 ;  /* 0x0000000600058c82 */ /* 0x000fe40008000000 */
[----:B------:R-:W-:-:S12]  /*1600*/  UIMAD UR20, UR5, UR26, UR20 ;  /* 0x0000001a051472a4 */ /* 0x000fd8000f8e0214 */
.L_x_18:
[----:B------:R-:W-:Y:S02]  /*1610*/  UISETP.NE.AND UP1, UPT, UR27, 0x1, UPT ;  /* 0x000000011b00788c */ /* 0x000fe4000bf25270 */
[----:B------:R-:W-:Y:S02]  /*1620*/  ULOP3.LUT UR31, UR31, 0xffff, URZ, 0xc0, !UPT ;  /* 0x0000ffff1f1f7892 */ /* 0x000fe4000f8ec0ff */
[----:B------:R-:W-:Y:S02]  /*1630*/  UISETP.NE.AND UP0, UPT, UR21, 0x2, UPT ;  /* 0x000000021500788c */ /* 0x000fe4000bf05270 */
[----:B------:R-:W-:Y:S02]  /*1640*/  ULOP3.LUT UR37, UR37, 0x400, URZ, 0xc0, !UPT ;  /* 0x0000040025257892 */ /* 0x000fe4000f8ec0ff */
[----:B------:R-:W-:Y:S02]  /*1650*/  ULOP3.LUT UR55, UR55, 0x40, URZ, 0xc0, !UPT ;  /* 0x0000004037377892 */ /* 0x000fe4000f8ec0ff */
[----:B------:R-:W-:Y:S01]  /*1660*/  USHF.L.U32 UR31, UR28, UR31, URZ ;  /* 0x0000001f1c1f7299 */ /* 0x000fe200080006ff */
[----:B------:R-:W-:Y:S11]  /*1670*/  BRA.U UP1, `(.L_x_19) ;  /* 0x0000000101447547 */ /* 0x000ff6000b800000 */
[----:B------:R-:W1:Y:S01]  /*1680*/  LDCU.128 UR8, c[0x0][0xb10] ;  /* 0x00016200ff0877ac */ /* 0x000e620008000c00 */
[----:B------:R-:W2:Y:S01]  /*1690*/  LDCU UR12, c[0x0][0xb0c] ;  /* 0x00016180ff0c77ac */ /* 0x000ea20008000800 */
[----:B------:R-:W3:Y:S01]  /*16a0*/  LDCU UR13, c[0x0][0xb20] ;  /* 0x00016400ff0d77ac */ /* 0x000ee20008000800 */
[----:B-1----:R-:W-:Y:S02]  /*16b0*/  UIMAD.WIDE.U32 UR6, UR20, UR8, URZ ;  /* 0x00000008140672a5 */ /* 0x002fe4000f8e00ff */
[----:B------:R-:W-:Y:S02]  /*16c0*/  UIMAD.WIDE.U32 UR4, UR24, UR11, URZ ;  /* 0x0000000b180472a5 */ /* 0x000fe4000f8e00ff */
[----:B--2---:R-:W-:Y:S02]  /*16d0*/  UISETP.NE.AND UP2, UPT, UR12, 0x1, UPT ;  /* 0x000000010c00788c */ /* 0x004fe4000bf45270 */
[----:B------:R-:W-:Y:S01]  /*16e0*/  UISETP.NE.AND UP1, UPT, UR10, 0x1, UPT ;  /* 0x000000010a00788c */ /* 0x000fe2000bf25270 */
[----:B------:R-:W-:-:S02]  /*16f0*/  UMOV UR6, UR7 ;  /* 0x0000000700067c82 */ /* 0x000fc40008000000 */
[----:B------:R-:W-:Y:S01]  /*1700*/  UMOV UR4, UR5 ;  /* 0x0000000500047c82 */ /* 0x000fe20008000000 */
[----:B------:R-:W-:Y:S02]  /*1710*/  USHF.R.U32.HI UR6, URZ, UR9, UR6 ;  /* 0x00000009ff067299 */ /* 0x000fe40008011606 */
[----:B---3--:R-:W-:Y:S02]  /*1720*/  USHF.R.U32.HI UR4, URZ, UR13, UR4 ;  /* 0x0000000dff047299 */ /* 0x008fe40008011604 */
[----:B------:R-:W-:Y:S02]  /*1730*/  USEL UR5, UR20, UR6, !UP2 ;  /* 0x0000000614057287 */ /* 0x000fe4000d000000 */
[----:B------:R-:W-:-:S04]  /*1740*/  USEL UR4, UR24, UR4, !UP1 ;  /* 0x0000000418047287 */ /* 0x000fc8000c800000 */
[----:B------:R-:W-:Y:S02]  /*1750*/  UIADD3 UR6, UPT, UPT, UR5, -UR4, URZ ;  /* 0x8000000405067290 */ /* 0x000fe4000fffe0ff */
[----:B------:R-:W-:Y:S02]  /*1760*/  UIADD3 UR4, UPT, UPT, -UR5, UR4, URZ ;  /* 0x0000000405047290 */ /* 0x000fe4000fffe1ff */
[----:B------:R-:W-:Y:S02]  /*1770*/  UIMAD UR24, UR6, UR10, UR24 ;  /* 0x0000000a061872a4 */ /* 0x000fe4000f8e0218 */
[----:B------:R-:W-:-:S12]  /*1780*/  UIMAD UR20, UR4, UR12, UR20 ;  /* 0x0000000c041472a4 */ /* 0x000fd8000f8e0214 */
.L_x_19:
[----:B------:R-:W-:Y:S05]  /*1790*/  BRA.U !UP5, `(.L_x_20) ;  /* 0x000000010d0c7547 */ /* 0x000fea000b800000 */
[----:B------:R-:W-:Y:S01]  /*17a0*/  UCGABAR_WAIT ;  /* 0x0000000000007dc7 */ /* 0x000fe20008000000 */
[----:B------:R-:W-:Y:S01]  /*17b0*/  CCTL.IVALL ;  /* 0x00000000ff00798f */ /* 0x000fe20002000000 */
[----:B------:R-:W-:Y:S05]  /*17c0*/  BRA `(.L_x_21) ;  /* 0x0000000000047947 */ /* 0x000fea0003800000 */
.L_x_20:
[----:B------:R-:W-:Y:S06]  /*17d0*/  BAR.SYNC.DEFER_BLOCKING 0x0 ;  /* 0x0000000000007b1d */ /* 0x000fec0000010000 */
.L_x_21:
[----:B------:R-:W-:Y:S05]  /*17e0*/  BRA.U UP0, `(.L_x_22) ;  /* 0x0000001500b47547 */ /* 0x000fea000b800000 */
[----:B------:R-:W1:Y:S01]  /*17f0*/  LDCU UR6, c[0x0][0x38c] ;  /* 0x00007180ff0677ac */ /* 0x000e620008000800 */
[----:B------:R-:W-:Y:S01]  /*1800*/  PLOP3.LUT P2, PT, PT, PT, UP3, 0x80, 0x8 ;  /* 0x000000000008781c */ /* 0x000fe20003f4f038 */
[----:B------:R-:W-:Y:S01]  /*1810*/  IMAD.MOV.U32 R12, RZ, RZ, 0x1 ;  /* 0x00000001ff0c7424 */ /* 0x000fe200078e00ff */
[----:B------:R-:W-:Y:S02]  /*1820*/  ISETP.NE.AND P3, PT, R0, RZ, P4 ;  /* 0x000000ff0000720c */ /* 0x000fe40002765270 */
[----:B------:R-:W-:Y:S02]  /*1830*/  CS2R R10, SRZ ;  /* 0x00000000000a7805 */ /* 0x000fe4000001ff00 */
[----:B------:R-:W-:Y:S01]  /*1840*/  PLOP3.LUT P2, PT, P2, PT, PT, 0x8, 0x80 ;  /* 0x000000000080781c */ /* 0x000fe2000174e170 */
[----:B------:R-:W-:Y:S01]  /*1850*/  IMAD.MOV.U32 R9, RZ, RZ, RZ ;  /* 0x000000ffff097224 */ /* 0x000fe200078e00ff */
[----:B------:R-:W2:Y:S01]  /*1860*/  LDCU UR49, c[0x0][0x370] ;  /* 0x00006e00ff3177ac */ /* 0x000ea20008000800 */
[----:B------:R-:W-:Y:S01]  /*1870*/  IMAD.MOV.U32 R8, RZ, RZ, 0x1 ;  /* 0x00000001ff087424 */ /* 0x000fe200078e00ff */
[----:B------:R-:W3:Y:S01]  /*1880*/  LDCU.64 UR42, c[0x0][0x348] ;  /* 0x00006900ff2a77ac */ /* 0x000ee20008000a00 */
[----:B------:R-:W-:Y:S01]  /*1890*/  ULEA.HI UR53, UR37, UR55, URZ, 0x1b ;  /* 0x0000003725357291 */ /* 0x000fe2000f8fd8ff */
[----:B------:R-:W4:Y:S01]  /*18a0*/  LDCU UR48, c[0x0][0x374] ;  /* 0x00006e80ff3077ac */ /* 0x000f220008000800 */
[----:B-1----:R-:W-:-:S02]  /*18b0*/  UIADD3 UR5, UPT, UPT, UR6, 0x3f, URZ ;  /* 0x0000003f06057890 */ /* 0x002fc4000fffe0ff */
[----:B------:R-:W-:Y:S02]  /*18c0*/  UIADD3 UR56, UPT, UPT, UR6, 0x7e, URZ ;  /* 0x0000007e06387890 */ /* 0x000fe4000fffe0ff */
[----:B------:R-:W-:Y:S01]  /*18d0*/  USHF.R.S32.HI UR4, URZ, 0x1f, UR5 ;  /* 0x0000001fff047899 */ /* 0x000fe20008011405 */
[----:B------:R-:W-:-:S03]  /*18e0*/  UMOV UR29, URZ ;  /* 0x000000ff001d7c82 */ /* 0x000fc60008000000 */
[----:B------:R-:W-:Y:S02]  /*18f0*/  ULEA.HI UR4, UR4, UR5, URZ, 0x6 ;  /* 0x0000000504047291 */ /* 0x000fe4000f8f30ff */
[----:B------:R-:W-:Y:S02]  /*1900*/  UIADD3 UR5, UPT, UPT, UR6, -0x1, URZ ;  /* 0xffffffff06057890 */ /* 0x000fe4000fffe0ff */
[----:B------:R-:W-:Y:S02]  /*1910*/  USHF.R.S32.HI UR51, URZ, 0x6, UR4 ;  /* 0x00000006ff337899 */ /* 0x000fe40008011404 */
[----:B------:R-:W-:Y:S02]  /*1920*/  UISETP.GE.U32.AND UP1, UPT, UR5, -0x7f, UPT ;  /* 0xffffff810500788c */ /* 0x000fe4000bf26070 */
[----:B------:R-:W-:-:S04]  /*1930*/  UISETP.LT.U32.AND UP0, UPT, UR51, 0x6, UPT ;  /* 0x000000063300788c */ /* 0x000fc8000bf01070 */
[----:B------:R-:W-:Y:S02]  /*1940*/  USEL UR50, UR51, 0x6, UP0 ;  /* 0x0000000633327887 */ /* 0x000fe40008000000 */
[----:B------:R-:W-:Y:S02]  /*1950*/  UISETP.NE.AND UP0, UPT, UR21, URZ, UPT ;  /* 0x000000ff1500728c */ /* 0x000fe4000bf05270 */
[----:B------:R-:W-:Y:S02]  /*1960*/  UIADD3 UR4, UPT, UPT, UR50, -0x1, URZ ;  /* 0xffffffff32047890 */ /* 0x000fe4000fffe0ff */
[----:B------:R-:W-:Y:S02]  /*1970*/  @UP1 UIADD3 UR4, UPT, UPT, UR50, URZ, URZ ;  /* 0x000000ff32041290 */ /* 0x000fe4000fffe0ff */
[----:B------:R-:W-:Y:S02]  /*1980*/  USEL UR38, UR46, 0x2, UP0 ;  /* 0x000000022e267887 */ /* 0x000fe40008000000 */
[----:B------:R-:W-:-:S02]  /*1990*/  UIADD3 UR54, UPT, UPT, UR51, -UR50, URZ ;  /* 0x8000003233367290 */ /* 0x000fc4000fffe0ff */
[----:B------:R-:W-:Y:S02]  /*19a0*/  UIADD3 UR39, UPT, UPT, UR4, 0x1, URZ ;  /* 0x0000000104277890 */ /* 0x000fe4000fffe0ff */
[----:B--234-:R-:W-:-:S12]  /*19b0*/  UIADD3 UR52, UPT, UPT, -UR4, URZ, URZ ;  /* 0x000000ff04347290 */ /* 0x01cfd8000fffe1ff */
.L_x_46:
[----:B------:R-:W-:Y:S01]  /*19c0*/  UISETP.NE.AND UP0, UPT, UR47, URZ, UPT ;  /* 0x000000ff2f00728c */ /* 0x000fe2000bf05270 */
[----:B------:R-:W1:Y:S08]  /*19d0*/  S2UR UR47, SR_CgaCtaId ;  /* 0x00000000002f79c3 */ /* 0x000e700000008800 */
[----:B---3--:R-:W-:Y:S05]  /*19e0*/  BRA.U UP0, `(.L_x_23) ;  /* 0x0000000100347547 */ /* 0x008fea000b800000 */
[----:B------:R-:W2:Y:S01]  /*19f0*/  S2R R0, SR_CgaCtaId ;  /* 0x0000000000007919 */ /* 0x000ea20000008800 */
[----:B------:R-:W-:-:S04]  /*1a00*/  MOV R2, 0x400 ;  /* 0x0000040000027802 */ /* 0x000fc80000000f00 */
[----:B--2---:R-:W-:Y:S02]  /*1a10*/  LEA R0, R0, R2, 0x18 ;  /* 0x0000000200007211 */ /* 0x004fe400078ec0ff */
[----:B------:R-:W-:-:S03]  /*1a20*/  SHF.L.U32 R2, R8, 0x1f, RZ ;  /* 0x0000001f08027819 */ /* 0x000fc600000006ff */
[----:B------:R-:W-:-:S04]  /*1a30*/  IMAD R0, R9, 0x8, R0 ;  /* 0x0000000809007824 */ /* 0x000fc800078e0200 */
[----:B------:R-:W2:Y:S02]  /*1a40*/  SYNCS.PHASECHK.TRANS64.TRYWAIT P0, [R0+URZ+0x120], R2 ;  /* 0x00012002000075a7 */ /* 0x000ea400080011ff */
[----:B--2---:R-:W-:Y:S05]  /*1a50*/  @!P0 BRA `(.L_x_24) ;  /* 0x0000007400108947 */ /* 0x004fea0003800000 */
.L_x_155:
[----:B------:R-:W-:Y:S01]  /*1a60*/  VIADD R9, R9, 0x1 ;  /* 0x0000000109097836 */ /* 0x000fe20000000000 */
[----:B------:R2:W-:Y:S04]  /*1a70*/  SYNCS.ARRIVE.TRANS64.A1T0 RZ, [R0+URZ+0x110], RZ ;  /* 0x000110ff00ff79a7 */ /* 0x0005e800081000ff */
[----:B------:R-:W-:-:S04]  /*1a80*/  ISETP.NE.AND P0, PT, R9, 0x2, PT ;  /* 0x000000020900780c */ /* 0x000fc80003f05270 */
[----:B------:R-:W-:Y:S02]  /*1a90*/  SEL R9, R9, RZ, P0 ;  /* 0x000000ff09097207 */ /* 0x000fe40000000000 */
[----:B--2---:R-:W-:-:S04]  /*1aa0*/  SEL R0, RZ, 0x1, P0 ;  /* 0x00000001ff007807 */ /* 0x004fc80000000000 */
[----:B------:R-:W-:-:S07]  /*1ab0*/  LOP3.LUT R8, R8, R0, RZ, 0x3c, !PT ;  /* 0x0000000008087212 */ /* 0x000fce00078e3cff */
.L_x_23:
[----:B------:R-:W-:Y:S01]  /*1ac0*/  UMOV UR21, 0x400 ;  /* 0x0000040000157882 */ /* 0x000fe20000000000 */
[----:B------:R-:W-:Y:S01]  /*1ad0*/  SHF.L.U32 R0, R12, 0x1f, RZ ;  /* 0x0000001f0c007819 */ /* 0x000fe200000006ff */
[----:B-1----:R-:W-:Y:S02]  /*1ae0*/  ULEA UR21, UR47, UR21, 0x18 ;  /* 0x000000152f157291 */ /* 0x002fe4000f8ec0ff */
[----:B------:R-:W-:Y:S02]  /*1af0*/  UISETP.GE.U32.AND UP0, UPT, UR56, 0x7f, UPT ;  /* 0x0000007f3800788c */ /* 0x000fe4000bf06070 */
[----:B------:R-:W-:Y:S02]  /*1b00*/  ULEA UR4, UR29, UR21, 0x3 ;  /* 0x000000151d047291 */ /* 0x000fe4000f8e18ff */
[----:B------:R-:W-:Y:S01]  /*1b10*/  ULEA UR19, UR24, UR55, 0x7 ;  /* 0x0000003718137291 */ /* 0x000fe2000f8e38ff */
[----:B------:R-:W-:-:S06]  /*1b20*/  UMOV UR13, URZ ;  /* 0x000000ff000d7c82 */ /* 0x000fcc0008000000 */
[----:B------:R1:W2:Y:S01]  /*1b30*/  SYNCS.PHASECHK.TRANS64.TRYWAIT P1, [UR4+0x30], R0 ;  /* 0x00003000ff0075a7 */ /* 0x0002a20008021104 */
[----:B------:R-:W-:-:S04]  /*1b40*/  ULEA.HI UR4, UR20, UR20, URZ, 0x1 ;  /* 0x0000001414047291 */ /* 0x000fc8000f8f08ff */
[----:B------:R-:W-:-:S04]  /*1b50*/  USHF.L.U32 UR4, UR4, 0x6, URZ ;  /* 0x0000000604047899 */ /* 0x000fc800080006ff */
[----:B------:R-:W-:-:S04]  /*1b60*/  ULOP3.LUT UR35, UR4, 0xffffff80, URZ, 0xc0, !UPT ;  /* 0xffffff8004237892 */ /* 0x000fc8000f8ec0ff */
[----:B------:R-:W-:Y:S01]  /*1b70*/  UIADD3 UR35, UPT, UPT, UR53, UR35, URZ ;  /* 0x0000002335237290 */ /* 0x000fe2000fffe0ff */
[----:B------:R-:W-:Y:S11]  /*1b80*/  BRA.U !UP0, `(.L_x_25) ;  /* 0x0000000508107547 */ /* 0x000ff6000b800000 */
[----:B------:R-:W-:Y:S01]  /*1b90*/  UMOV UR30, UR52 ;  /* 0x00000034001e7c82 */ /* 0x000fe20008000000 */
[----:B------:R-:W-:Y:S01]  /*1ba0*/  UMOV UR6, UR29 ;  /* 0x0000001d00067c82 */ /* 0x000fe20008000000 */
[----:B------:R-:W-:-:S05]  /*1bb0*/  UMOV UR26, 0x20 ;  /* 0x00000020001a7882 */ /* 0x000fca0000000000 */
.L_x_33:
[----:B------:R-:W-:Y:S01]  /*1bc0*/  ULEA UR5, UR6, UR21, 0x3 ;  /* 0x0000001506057291 */ /* 0x000fe2000f8e18ff */
[----:B--2---:R-:W-:Y:S01]  /*1bd0*/  @P4 MOV R2, 0x10000 ;  /* 0x0001000000024802 */ /* 0x004fe20000000f00 */
[----:B--23--:R-:W-:Y:S10]  /*1be0*/  @P1 BRA `(.L_x_26) ;  /* 0x00000000000c1947 */ /* 0x00cff40003800000 */
[----:B------:R-:W-:-:S04]  /*1bf0*/  SHF.L.U32 R3, R12, 0x1f, RZ ;  /* 0x0000001f0c037819 */ /* 0x000fc800000006ff */
[----:B------:R-:W2:Y:S02]  /*1c00*/  SYNCS.PHASECHK.TRANS64.TRYWAIT P0, [UR5+0x30], R3 ;  /* 0x00003003ff0075a7 */ /* 0x000ea40008001105 */
[----:B--2---:R-:W-:Y:S05]  /*1c10*/  @!P0 BRA `(.L_x_27) ;  /* 0x0000007000b48947 */ /* 0x004fea0003800000 */
.L_x_26:
[----:B------:R2:W-:Y:S01]  /*1c20*/  @P4 SYNCS.ARRIVE.TRANS64 RZ, [UR5], R2 ;  /* 0x00000002ffff49a7 */ /* 0x0005e20008000005 */
[----:B------:R-:W-:Y:S02]  /*1c30*/  ULOP3.LUT UR4, UR38, 0x2, URZ, 0xfc, !UPT ;  /* 0x0000000226047892 */ /* 0x000fe4000f8efcff */
[----:B------:R-:W-:Y:S02]  /*1c40*/  UIADD3 UR30, UPT, UPT, UR30, 0x1, URZ ;  /* 0x000000011e1e7890 */ /* 0x000fe4000fffe0ff */
[----:B------:R-:W-:Y:S02]  /*1c50*/  UISETP.NE.AND UP0, UPT, UR4, 0x2, UPT ;  /* 0x000000020400788c */ /* 0x000fe4000bf05270 */
[----:B------:R-:W-:-:S07]  /*1c60*/  UISETP.NE.AND UP2, UPT, UR30, 0x1, UPT ;  /* 0x000000011e00788c */ /* 0x000fce000bf45270 */
[----:B------:R-:W-:Y:S05]  /*1c70*/  BRA.U UP0, `(.L_x_28) ;  /* 0x0000000100047547 */ /* 0x000fea000b800000 */
[----:B------:R-:W-:Y:S05]  /*1c80*/  BPT.TRAP 0x1 ;  /* 0x000000040000795c */ /* 0x000fea0000300000 */
.L_x_28:
[----:B------:R-:W-:Y:S04]  /*1c90*/  BSSY.RECONVERGENT B0, `(.L_x_29) ;  /* 0x0000003000007945 */ /* 0x000fe80003800200 */
[----:B------:R-:W-:Y:S05]  /*1ca0*/  @!P3 BRA `(.L_x_30) ;  /* 0x000000000004b947 */ /* 0x000fea0003800000 */
[----:B------:R-:W-:Y:S05]  /*1cb0*/  BPT.TRAP 0x1 ;  /* 0x000000040000795c */ /* 0x000fea0000300000 */
.L_x_30:
[----:B------:R-:W-:Y:S05]  /*1cc0*/  BSYNC.RECONVERGENT B0 ;  /* 0x0000000000007941 */ /* 0x000fea0003800200 */
.L_x_29:
[----:B------:R-:W-:Y:S01]  /*1cd0*/  UIADD3 UR4, UPT, UPT, UR6, 0x1, URZ ;  /* 0x0000000106047890 */ /* 0x000fe2000fffe0ff */
[----:B------:R-:W-:Y:S01]  /*1ce0*/  BSSY.RECONVERGENT B0, `(.L_x_31) ;  /* 0x000002a000007945 */ /* 0x000fe20003800200 */
[----:B------:R-:W-:Y:S02]  /*1cf0*/  ELECT P0, URZ, PT ;  /* 0x0000000000ff782f */ /* 0x000fe40003800000 */
[----:B------:R-:W-:-:S04]  /*1d00*/  UISETP.NE.AND UP0, UPT, UR4, 0x6, UPT ;  /* 0x000000060400788c */ /* 0x000fc8000bf05270 */
[----:B------:R-:W-:Y:S02]  /*1d10*/  USEL UR7, URZ, 0x1, UP0 ;  /* 0x00000001ff077887 */ /* 0x000fe40008000000 */
[----:B------:R-:W-:-:S04]  /*1d20*/  USEL UR29, UR4, URZ, UP0 ;  /* 0x000000ff041d7287 */ /* 0x000fc80008000000 */
[----:B------:R-:W-:Y:S01]  /*1d30*/  ULEA UR4, UR29, UR21, 0x3 ;  /* 0x000000151d047291 */ /* 0x000fe2000f8e18ff */
[----:B------:R-:W-:-:S04]  /*1d40*/  LOP3.LUT R12, R12, UR7, RZ, 0x3c, !PT ;  /* 0x000000070c0c7c12 */ /* 0x000fc8000f8e3cff */
[----:B-1----:R-:W-:-:S04]  /*1d50*/  SHF.L.U32 R0, R12, 0x1f, RZ ;  /* 0x0000001f0c007819 */ /* 0x002fc800000006ff */
[----:B------:R1:W3:Y:S01]  /*1d60*/  SYNCS.PHASECHK.TRANS64.TRYWAIT P1, [UR4+0x30], R0 ;  /* 0x00003000ff0075a7 */ /* 0x0002e20008021104 */
[----:B------:R-:W-:Y:S05]  /*1d70*/  @!P0 BRA `(.L_x_32) ;  /* 0x0000000000808947 */ /* 0x000fea0003800000 */
[----:B------:R-:W-:Y:S02]  /*1d80*/  USHF.L.U32 UR4, UR6, 0xe, URZ ;  /* 0x0000000e06047899 */ /* 0x000fe400080006ff */
[----:B------:R-:W-:Y:S02]  /*1d90*/  UIADD3 UR22, UP1, UPT, UR42, 0x80, URZ ;  /* 0x000000802a167890 */ /* 0x000fe4000ff3e0ff */
[----:B------:R-:W-:Y:S02]  /*1da0*/  ULEA UR24, UR37, UR4, 0x2 ;  /* 0x0000000425187291 */ /* 0x000fe4000f8e10ff */
[----:B------:R-:W-:Y:S02]  /*1db0*/  UIADD3 UR14, UP0, UPT, UR42, 0x180, URZ ;  /* 0x000001802a0e7890 */ /* 0x000fe4000ff1e0ff */
[----:B------:R-:W-:Y:S02]  /*1dc0*/  UIADD3 UR24, UPT, UPT, UR21, UR24, URZ ;  /* 0x0000001815187290 */ /* 0x000fe4000fffe0ff */
[----:B------:R-:W-:-:S02]  /*1dd0*/  UIADD3 UR4, UPT, UPT, UR21, UR4, URZ ;  /* 0x0000000415047290 */ /* 0x000fc4000fffe0ff */
[----:B------:R-:W-:Y:S02]  /*1de0*/  UIADD3 UR34, UPT, UPT, UR26, -0x20, URZ ;  /* 0xffffffe01a227890 */ /* 0x000fe4000fffe0ff */
[----:B------:R-:W-:Y:S02]  /*1df0*/  ULOP3.LUT UR33, UR5, 0xfefffff8, URZ, 0xc0, !UPT ;  /* 0xfefffff805217892 */ /* 0x000fe4000f8ec0ff */
[----:B------:R-:W-:Y:S02]  /*1e00*/  UIADD3.X UR23, UPT, UPT, URZ, UR43, URZ, UP1, !UPT ;  /* 0x0000002bff177290 */ /* 0x000fe40008ffe4ff */
[----:B------:R-:W-:Y:S02]  /*1e10*/  UIADD3 UR32, UPT, UPT, UR24, 0x8400, URZ ;  /* 0x0000840018207890 */ /* 0x000fe4000fffe0ff */
[----:B------:R-:W-:Y:S02]  /*1e20*/  UPRMT UR7, URZ, 0x5410, UR31 ;  /* 0x00005410ff077896 */ /* 0x000fe4000800001f */
[----:B------:R-:W-:-:S02]  /*1e30*/  UIADD3 UR24, UPT, UPT, UR24, 0xa400, URZ ;  /* 0x0000a40018187890 */ /* 0x000fc4000fffe0ff */
[----:B------:R-:W-:Y:S02]  /*1e40*/  UIADD3.X UR15, UPT, UPT, URZ, UR43, URZ, UP0, !UPT ;  /* 0x0000002bff0f7290 */ /* 0x000fe400087fe4ff */
[----:B------:R-:W-:Y:S02]  /*1e50*/  UIADD3 UR16, UPT, UPT, UR4, 0x20400, URZ ;  /* 0x0002040004107890 */ /* 0x000fe4000fffe0ff */
[----:B------:R-:W-:Y:S01]  /*1e60*/  UIADD3 UR8, UPT, UPT, UR4, 0x22400, URZ ;  /* 0x0002240004087890 */ /* 0x000fe2000fffe0ff */
[----:B------:R-:W-:Y:S01]  /*1e70*/  UMOV UR40, 0x0 ;  /* 0x0000000000287882 */ /* 0x000fe20000000000 */
[----:B------:R-:W-:Y:S01]  /*1e80*/  UMOV UR41, 0x10000000 ;  /* 0x1000000000297882 */ /* 0x000fe20000000000 */
[----:B------:R-:W-:Y:S01]  /*1e90*/  UMOV UR27, UR35 ;  /* 0x00000023001b7c82 */ /* 0x000fe20008000000 */
[----:B------:R-:W-:Y:S01]  /*1ea0*/  UMOV UR28, UR36 ;  /* 0x00000024001c7c82 */ /* 0x000fe20008000000 */
[----:B------:R-:W-:Y:S01]  /*1eb0*/  UMOV UR25, UR33 ;  /* 0x0000002100197c82 */ /* 0x000fe20008000000 */
[----:B------:R-:W-:Y:S01]  /*1ec0*/  UMOV UR20, UR36 ;  /* 0x0000002400147c82 */ /* 0x000fe20008000000 */
[----:B------:R-:W-:Y:S01]  /*1ed0*/  UMOV UR17, UR33 ;  /* 0x0000002100117c82 */ /* 0x000fe20008000000 */
[----:B------:R-:W-:Y:S01]  /*1ee0*/  UMOV UR18, UR34 ;  /* 0x0000002200127c82 */ /* 0x000fe20008000000 */
[----:B------:R4:W-:Y:S01]  /*1ef0*/  UTMALDG.3D.MULTICAST.2CTA [UR32], [UR22], UR7, desc[UR40] ;  /* 0x00002820160073b4 */ /* 0x0009e20008211807 */
[----:B------:R-:W-:Y:S01]  /*1f00*/  UMOV UR10, UR26 ;  /* 0x0000001a000a7c82 */ /* 0x000fe20008000000 */
[----:B------:R-:W-:Y:S01]  /*1f10*/  UMOV UR11, UR19 ;  /* 0x00000013000b7c82 */ /* 0x000fe20008000000 */
[----:B------:R-:W-:Y:S01]  /*1f20*/  UMOV UR12, UR36 ;  /* 0x00000024000c7c82 */ /* 0x000fe20008000000 */
[----:B------:R-:W-:Y:S01]  /*1f30*/  UMOV UR9, UR33 ;  /* 0x0000002100097c82 */ /* 0x000fe20008000000 */
[----:B------:R4:W-:Y:S01]  /*1f40*/  UTMALDG.3D.MULTICAST.2CTA [UR24], [UR22], UR7, desc[UR40] ;  /* 0x00002818160073b4 */ /* 0x0009e20008211807 */
[----:B------:R4:W-:Y:S01]  /*1f50*/  UTMALDG.3D.2CTA [UR16], [UR14], desc[UR40] ;  /* 0x000028100e0075b4 */ /* 0x0009e20008211000 */
[----:B------:R4:W-:Y:S02]  /*1f60*/  UTMALDG.3D.2CTA [UR8], [UR14], desc[UR40] ;  /* 0x000028080e0075b4 */ /* 0x0009e40008211000 */
[----:B----4-:R-:W-:Y:S01]  /*1f70*/  NOP ;  /* 0x0000000000007918 */ /* 0x010fe20000000000 */
.L_x_32:
[----:B------:R-:W-:Y:S05]  /*1f80*/  BSYNC.RECONVERGENT B0 ;  /* 0x0000000000007941 */ /* 0x000fea0003800200 */
.L_x_31:
[----:B------:R-:W-:Y:S01]  /*1f90*/  UIADD3 UR26, UPT, UPT, UR26, 0x40, URZ ;  /* 0x000000401a1a7890 */ /* 0x000fe2000fffe0ff */
[----:B------:R-:W-:Y:S01]  /*1fa0*/  UMOV UR6, UR29 ;  /* 0x0000001d00067c82 */ /* 0x000fe20008000000 */
[----:B------:R-:W-:Y:S01]  /*1fb0*/  UMOV UR13, UR39 ;  /* 0x00000027000d7c82 */ /* 0x000fe20008000000 */
[----:B------:R-:W-:Y:S09]  /*1fc0*/  BRA.U UP2, `(.L_x_33) ;  /* 0xfffffff902fc7547 */ /* 0x000ff2000b83ffff */
.L_x_25:
[----:B------:R-:W-:Y:S01]  /*1fd0*/  ULEA UR4, UR29, UR21, 0x3 ;  /* 0x000000151d047291 */ /* 0x000fe2000f8e18ff */
[----:B-1----:R-:W-:Y:S01]  /*1fe0*/  SHF.L.U32 R0, R12, 0x1f, RZ ;  /* 0x0000001f0c007819 */ /* 0x002fe200000006ff */
[----:B------:R-:W-:Y:S01]  /*1ff0*/  @!P2 SYNCS.ARRIVE.TRANS64.A1T0 RZ, [UR21+0xa8], RZ ;  /* 0x0000a8ffffffa9a7 */ /* 0x000fe20008100015 */
[----:B------:R-:W-:-:S06]  /*2000*/  UISETP.GT.AND UP0, UPT, UR51, UR50, UPT ;  /* 0x000000323300728c */ /* 0x000fcc000bf04270 */
[----:B--23--:R1:W2:Y:S03]  /*2010*/  SYNCS.PHASECHK.TRANS64.TRYWAIT P1, [UR4+0x30], R0 ;  /* 0x00003000ff0075a7 */ /* 0x00c2a60008021104 */
[----:B------:R-:W-:Y:S05]  /*2020*/  BRA.U !UP0, `(.L_x_34) ;  /* 0x0000000508087547 */ /* 0x000fea000b800000 */
[----:B------:R-:W-:Y:S01]  /*2030*/  UIADD3 UR30, UPT, UPT, UR54, UR13, URZ ;  /* 0x0000000d361e7290 */ /* 0x000fe2000fffe0ff */
[----:B------:R-:W-:-:S11]  /*2040*/  UMOV UR7, UR29 ;  /* 0x0000001d00077c82 */ /* 0x000fd60008000000 */
.L_x_42:
[----:B------:R-:W-:Y:S01]  /*2050*/  ULEA UR6, UR7, UR21, 0x3 ;  /* 0x0000001507067291 */ /* 0x000fe2000f8e18ff */
[----:B--2---:R-:W-:Y:S01]  /*2060*/  @P4 MOV R2, 0x10000 ;  /* 0x0001000000024802 */ /* 0x004fe20000000f00 */
[----:B--23--:R-:W-:Y:S10]  /*2070*/  @P1 BRA `(.L_x_35) ;  /* 0x00000000000c1947 */ /* 0x00cff40003800000 */
[----:B------:R-:W-:-:S04]  /*2080*/  SHF.L.U32 R3, R12, 0x1f, RZ ;  /* 0x0000001f0c037819 */ /* 0x000fc800000006ff */
[----:B------:R-:W2:Y:S02]  /*2090*/  SYNCS.PHASECHK.TRANS64.TRYWAIT P0, [UR6+0x30], R3 ;  /* 0x00003003ff0075a7 */ /* 0x000ea40008001106 */
[----:B--2---:R-:W-:Y:S05]  /*20a0*/  @!P0 BRA `(.L_x_36) ;  /* 0x0000006c00a88947 */ /* 0x004fea0003800000 */
.L_x_35:
[----:B------:R2:W-:Y:S01]  /*20b0*/  @P4 SYNCS.ARRIVE.TRANS64 RZ, [UR6], R2 ;  /* 0x00000002ffff49a7 */ /* 0x0005e20008000006 */
[----:B------:R-:W-:-:S04]  /*20c0*/  ULOP3.LUT UR4, UR38, 0x2, URZ, 0xfc, !UPT ;  /* 0x0000000226047892 */ /* 0x000fc8000f8efcff */
[----:B------:R-:W-:-:S09]  /*20d0*/  UISETP.NE.AND UP0, UPT, UR4, 0x2, UPT ;  /* 0x000000020400788c */ /* 0x000fd2000bf05270 */
[----:B------:R-:W-:Y:S05]  /*20e0*/  BRA.U UP0, `(.L_x_37) ;  /* 0x0000000100047547 */ /* 0x000fea000b800000 */
[----:B------:R-:W-:Y:S05]  /*20f0*/  BPT.TRAP 0x1 ;  /* 0x000000040000795c */ /* 0x000fea0000300000 */
.L_x_37:
[----:B------:R-:W-:Y:S04]  /*2100*/  BSSY.RECONVERGENT B0, `(.L_x_38) ;  /* 0x0000003000007945 */ /* 0x000fe80003800200 */
[----:B------:R-:W-:Y:S05]  /*2110*/  @!P3 BRA `(.L_x_39) ;  /* 0x000000000004b947 */ /* 0x000fea0003800000 */
[----:B------:R-:W-:Y:S05]  /*2120*/  BPT.TRAP 0x1 ;  /* 0x000000040000795c */ /* 0x000fea0000300000 */
.L_x_39:
[----:B------:R-:W-:Y:S05]  /*2130*/  BSYNC.RECONVERGENT B0 ;  /* 0x0000000000007941 */ /* 0x000fea0003800200 */
.L_x_38:
        /* <DEDUP_REMOVED lines=14> */
[----:B------:R-:W-:Y:S02]  /*2220*/  USHF.L.U32 UR34, UR13, 0x6, URZ ;  /* 0x000000060d227899 */ /* 0x000fe400080006ff */
[----:B------:R-:W-:Y:S02]  /*2230*/  UIADD3 UR24, UPT, UPT, UR21, UR24, URZ ;  /* 0x0000001815187290 */ /* 0x000fe4000fffe0ff */
[----:B------:R-:W-:-:S02]  /*2240*/  UIADD3 UR22, UP0, UPT, UR42, 0x180, URZ ;  /* 0x000001802a167890 */ /* 0x000fc4000ff1e0ff */
[----:B------:R-:W-:Y:S02]  /*2250*/  UIADD3 UR4, UPT, UPT, UR21, UR4, URZ ;  /* 0x0000000415047290 */ /* 0x000fe4000fffe0ff */
[----:B------:R-:W-:Y:S02]  /*2260*/  ULOP3.LUT UR33, UR6, 0xfefffff8, URZ, 0xc0, !UPT ;  /* 0xfefffff806217892 */ /* 0x000fe4000f8ec0ff */
[----:B------:R-:W-:Y:S02]  /*2270*/  UIADD3.X UR15, UPT, UPT, URZ, UR43, URZ, UP1, !UPT ;  /* 0x0000002bff0f7290 */ /* 0x000fe40008ffe4ff */
[----:B------:R-:W-:Y:S02]  /*2280*/  UIADD3 UR32, UPT, UPT, UR24, 0x8400, URZ ;  /* 0x0000840018207890 */ /* 0x000fe4000fffe0ff */
[----:B------:R-:W-:Y:S02]  /*2290*/  UPRMT UR5, URZ, 0x5410, UR31 ;  /* 0x00005410ff057896 */ /* 0x000fe4000800001f */
[----:B------:R-:W-:-:S02]  /*22a0*/  UIADD3 UR26, UPT, UPT, UR34, 0x20, URZ ;  /* 0x00000020221a7890 */ /* 0x000fc4000fffe0ff */
[----:B------:R-:W-:Y:S02]  /*22b0*/  UIADD3 UR24, UPT, UPT, UR24, 0xa400, URZ ;  /* 0x0000a40018187890 */ /* 0x000fe4000fffe0ff */
        /* <DEDUP_REMOVED lines=20> */
.L_x_41:
[----:B------:R-:W-:Y:S05]  /*2400*/  BSYNC.RECONVERGENT B0 ;  /* 0x0000000000007941 */ /* 0x000fea0003800200 */
.L_x_40:
[----:B------:R-:W-:Y:S01]  /*2410*/  UIADD3 UR13, UPT, UPT, UR13, 0x1, URZ ;  /* 0x000000010d0d7890 */ /* 0x000fe2000fffe0ff */
[----:B------:R-:W-:-:S03]  /*2420*/  UMOV UR7, UR29 ;  /* 0x0000001d00077c82 */ /* 0x000fc60008000000 */
[----:B------:R-:W-:-:S09]  /*2430*/  UISETP.NE.AND UP0, UPT, UR13, UR30, UPT ;  /* 0x0000001e0d00728c */ /* 0x000fd2000bf05270 */
[----:B------:R-:W-:Y:S05]  /*2440*/  BRA.U UP0, `(.L_x_42) ;  /* 0xfffffffd00007547 */ /* 0x000fea000b83ffff */
.L_x_34:
[C---:B------:R-:W-:Y:S01]  /*2450*/  LEA R3, R11.reuse, UR21, 0x3 ;  /* 0x000000150b037c11 */ /* 0x040fe2000f8e18ff */
[----:B------:R-:W-:Y:S01]  /*2460*/  NOP ;  /* 0x0000000000007918 */ /* 0x000fe20000000000 */
[----:B-1----:R-:W-:Y:S02]  /*2470*/  SHF.L.U32 R0, R10, 0x1f, RZ ;  /* 0x0000001f0a007819 */ /* 0x002fe400000006ff */
[----:B------:R-:W-:Y:S02]  /*2480*/  LEA R4, R11, UR21, 0x4 ;  /* 0x000000150b047c11 */ /* 0x000fe4000f8e20ff */
[----:B------:R-:W1:Y:S02]  /*2490*/  SYNCS.PHASECHK.TRANS64.TRYWAIT P0, [R3+URZ+0xb0], R0 ;  /* 0x0000b000030075a7 */ /* 0x000e6400080011ff */
[----:B-1----:R-:W-:Y:S05]  /*24a0*/  @!P0 BRA `(.L_x_43) ;  /* 0x0000006800c08947 */ /* 0x002fea0003800000 */
.L_x_158:
[----:B------:R-:W4:Y:S01]  /*24b0*/  LDS.128 R4, [R4+0x140] ;  /* 0x0001400004047984 */ /* 0x000f220000000c00 */
[----:B------:R-:W-:Y:S01]  /*24c0*/  UISETP.GE.AND UP0, UPT, UR45, 0x1, UPT ;  /* 0x000000012d00788c */ /* 0x000fe2000bf06270 */
[----:B------:R-:W-:Y:S01]  /*24d0*/  @!PT LDS RZ, [RZ] ;  /* 0x00000000fffff984 */ /* 0x000fe20000000800 */
[----:B------:R-:W-:Y:S01]  /*24e0*/  @!PT LDS RZ, [RZ] ;  /* 0x00000000fffff984 */ /* 0x000fe20000000800 */
[----:B------:R-:W-:Y:S01]  /*24f0*/  @!PT LDS RZ, [RZ] ;  /* 0x00000000fffff984 */ /* 0x000fe20000000800 */
[----:B------:R-:W-:Y:S01]  /*2500*/  @!PT LDS RZ, [RZ] ;  /* 0x00000000fffff984 */ /* 0x000fe20000000800 */
[----:B------:R1:W-:Y:S06]  /*2510*/  MEMBAR.ALL.CTA ;  /* 0x0000000000007992 */ /* 0x0003ec0000008000 */
[----:B-1----:R-:W1:Y:S01]  /*2520*/  FENCE.VIEW.ASYNC.S ;  /* 0x00000000000073c6 */ /* 0x002e620000000000 */
[----:B----4-:R-:W-:-:S13]  /*2530*/  LOP3.LUT P0, RZ, R6, 0x1, RZ, 0xc0, !PT ;  /* 0x0000000106ff7812 */ /* 0x010fda000780c0ff */
[----:B-1----:R-:W-:Y:S01]  /*2540*/  VOTEU.ANY UP1, P0 ;  /* 0x0000000000ff7886 */ /* 0x002fe20000020100 */
[----:B------:R-:W-:-:S13]  /*2550*/  PLOP3.LUT P0, PT, PT, PT, UP1, 0x80, 0x8 ;  /* 0x000000000008781c */ /* 0x000fda0003f0f018 */
[----:B------:R-:W-:Y:S02]  /*2560*/  @P0 LOP3.LUT R0, R5, 0xffff, RZ, 0xc0, !PT ;  /* 0x0000ffff05000812 */ /* 0x000fe400078ec0ff */
[----:B--2---:R-:W-:Y:S02]  /*2570*/  @P0 MOV R2, R4 ;  /* 0x0000000400020202 */ /* 0x004fe40000000f00 */
[----:B------:R-:W-:Y:S01]  /*2580*/  @P0 R2UR UR5, R0 ;  /* 0x00000000000502ca */ /* 0x000fe200000e0000 */
[----:B------:R-:W-:Y:S01]  /*2590*/  VIADD R0, R3, 0xc0 ;  /* 0x000000c003007836 */ /* 0x000fe20000000000 */
[----:B------:R-:W-:Y:S02]  /*25a0*/  @P0 SHF.R.U32.HI R4, RZ, 0x10, R5 ;  /* 0x00000010ff040819 */ /* 0x000fe40000011605 */
[----:B------:R-:W-:Y:S02]  /*25b0*/  @P0 R2UR UR6, R2 ;  /* 0x00000000020602ca */ /* 0x000fe400000e0000 */
[----:B------:R-:W-:-:S02]  /*25c0*/  PRMT R0, RZ, 0x654, R0 ;  /* 0x00000654ff007816 */ /* 0x000fc40000000000 */
[----:B------:R-:W-:Y:S02]  /*25d0*/  @P0 R2UR UR4, R4 ;  /* 0x00000000040402ca */ /* 0x000fe400000e0000 */
[----:B------:R1:W-:Y:S03]  /*25e0*/  SYNCS.ARRIVE.TRANS64.RED.A1T0 RZ, [R0+URZ], RZ ;  /* 0x000000ff00ff79a7 */ /* 0x0003e600081004ff */
[----:B------:R-:W-:-:S04]  /*25f0*/  @UP1 UMOV UR44, UR5 ;  /* 0x00000005002c1c82 */ /* 0x000fc80008000000 */
[----:B------:R-:W-:-:S04]  /*2600*/  @UP1 UMOV UR46, UR6 ;  /* 0x00000006002e1c82 */ /* 0x000fc80008000000 */
[----:B------:R-:W-:Y:S01]  /*2610*/  @UP1 UMOV UR36, UR4 ;  /* 0x0000000400241c82 */ /* 0x000fe20008000000 */
[----:B------:R-:W-:Y:S05]  /*2620*/  BRA.U !UP0, `(.L_x_44) ;  /* 0x0000000108d47547 */ /* 0x000fea000b800000 */
[----:B------:R-:W2:Y:S01]  /*2630*/  LDCU.128 UR12, c[0x0][0xb10] ;  /* 0x00016200ff0c77ac */ /* 0x000ea20008000c00 */
[----:B------:R-:W4:Y:S01]  /*2640*/  LDCU UR22, c[0x0][0xb20] ;  /* 0x00016400ff1677ac */ /* 0x000f220008000800 */
[----:B------:R-:W3:Y:S01]  /*2650*/  LDCU UR20, c[0x0][0xb0c] ;  /* 0x00016180ff1477ac */ /* 0x000ee20008000800 */
[----:B------:R-:W1:Y:S01]  /*2660*/  LDCU.64 UR8, c[0x0][0xb28] ;  /* 0x00016500ff0877ac */ /* 0x000e620008000a00 */
[----:B------:R-:W-:Y:S02]  /*2670*/  UISETP.NE.AND UP3, UPT, UR45, 0x1, UPT ;  /* 0x000000012d00788c */ /* 0x000fe4000bf65270 */
[----:B--2---:R-:W-:Y:S02]  /*2680*/  UIMAD.WIDE.U32 UR6, UR48, UR15, URZ ;  /* 0x0000000f300672a5 */ /* 0x004fe4000f8e00ff */
[----:B------:R-:W-:Y:S02]  /*2690*/  UIMAD.WIDE.U32 UR4, UR49, UR12, URZ ;  /* 0x0000000c310472a5 */ /* 0x000fe4000f8e00ff */
[----:B------:R-:W-:-:S02]  /*26a0*/  UISETP.NE.AND UP0, UPT, UR14, 0x1, UPT ;  /* 0x000000010e00788c */ /* 0x000fc4000bf05270 */
[----:B------:R-:W-:Y:S01]  /*26b0*/  UIMAD.WIDE.U32 UR18, UR44, UR15, URZ ;  /* 0x0000000f2c1272a5 */ /* 0x000fe2000f8e00ff */
[----:B------:R-:W-:Y:S02]  /*26c0*/  UMOV UR6, UR7 ;  /* 0x0000000700067c82 */ /* 0x000fe40008000000 */
[----:B------:R-:W-:Y:S01]  /*26d0*/  UMOV UR4, UR5 ;  /* 0x0000000500047c82 */ /* 0x000fe20008000000 */
[----:B----4-:R-:W-:Y:S02]  /*26e0*/  USHF.R.U32.HI UR6, URZ, UR22, UR6 ;  /* 0x00000016ff067299 */ /* 0x010fe40008011606 */
[----:B---3--:R-:W-:Y:S02]  /*26f0*/  UISETP.NE.AND UP2, UPT, UR20, 0x1, UPT ;  /* 0x000000011400788c */ /* 0x008fe4000bf45270 */
[----:B------:R-:W-:Y:S02]  /*2700*/  USHF.R.U32.HI UR4, URZ, UR13, UR4 ;  /* 0x0000000dff047299 */ /* 0x000fe40008011604 */
[----:B------:R-:W-:-:S02]  /*2710*/  USEL UR5, UR48, UR6, !UP0 ;  /* 0x0000000630057287 */ /* 0x000fc4000c000000 */
[----:B------:R-:W-:Y:S02]  /*2720*/  USEL UR6, UR49, UR4, !UP2 ;  /* 0x0000000431067287 */ /* 0x000fe4000d000000 */
[----:B-1----:R-:W-:Y:S01]  /*2730*/  UIMAD.WIDE.U32 UR10, UR5, UR8, URZ ;  /* 0x00000008050a72a5 */ /* 0x002fe2000f8e00ff */
[----:B------:R-:W-:Y:S01]  /*2740*/  UMOV UR4, UR19 ;  /* 0x0000001300047c82 */ /* 0x000fe20008000000 */
[----:B------:R-:W-:Y:S02]  /*2750*/  UIMAD.WIDE.U32 UR16, UR46, UR12, URZ ;  /* 0x0000000c2e1072a5 */ /* 0x000fe4000f8e00ff */
[----:B------:R-:W-:-:S03]  /*2760*/  UIMAD.WIDE.U32 UR18, UR6, UR8, URZ ;  /* 0x00000008061272a5 */ /* 0x000fc6000f8e00ff */
[----:B------:R-:W-:Y:S01]  /*2770*/  UMOV UR10, UR11 ;  /* 0x0000000b000a7c82 */ /* 0x000fe20008000000 */
[----:B------:R-:W-:Y:S02]  /*2780*/  USHF.R.U32.HI UR4, URZ, UR22, UR4 ;  /* 0x00000016ff047299 */ /* 0x000fe40008011604 */
[----:B------:R-:W-:Y:S01]  /*2790*/  @UP3 USHF.R.U32.HI UR5, URZ, UR9, UR10 ;  /* 0x00000009ff053299 */ /* 0x000fe2000801160a */
[----:B------:R-:W-:Y:S01]  /*27a0*/  UMOV UR16, UR17 ;  /* 0x0000001100107c82 */ /* 0x000fe20008000000 */
[----:B------:R-:W-:Y:S01]  /*27b0*/  UMOV UR18, UR19 ;  /* 0x0000001300127c82 */ /* 0x000fe20008000000 */
[----:B------:R-:W-:Y:S02]  /*27c0*/  USHF.R.U32.HI UR13, URZ, UR13, UR16 ;  /* 0x0000000dff0d7299 */ /* 0x000fe40008011610 */
[----:B------:R-:W-:Y:S02]  /*27d0*/  USEL UR4, UR44, UR4, !UP0 ;  /* 0x000000042c047287 */ /* 0x000fe4000c000000 */
[----:B------:R-:W-:-:S02]  /*27e0*/  @UP3 USHF.R.U32.HI UR6, URZ, UR9, UR18 ;  /* 0x00000009ff063299 */ /* 0x000fc40008011612 */
[----:B------:R-:W-:Y:S02]  /*27f0*/  UIMAD UR7, UR45, UR5, URZ ;  /* 0x000000052d0772a4 */ /* 0x000fe4000f8e02ff */
[----:B------:R-:W-:Y:S02]  /*2800*/  USEL UR5, UR46, UR13, !UP2 ;  /* 0x0000000d2e057287 */ /* 0x000fe4000d000000 */
[----:B------:R-:W-:Y:S02]  /*2810*/  UIMAD UR10, UR45, UR6, URZ ;  /* 0x000000062d0a72a4 */ /* 0x000fe4000f8e02ff */
[----:B------:R-:W-:Y:S02]  /*2820*/  UISETP.GE.AND UP0, UPT, UR4, UR7, UPT ;  /* 0x000000070400728c */ /* 0x000fe4000bf06270 */
[----:B------:R-:W-:Y:S02]  /*2830*/  UIMAD.WIDE.U32 UR12, UR4, UR8, URZ ;  /* 0x00000008040c72a5 */ /* 0x000fe4000f8e00ff */
[----:B------:R-:W-:-:S02]  /*2840*/  UISETP.GE.OR UP0, UPT, UR5, UR10, UP0 ;  /* 0x0000000a0500728c */ /* 0x000fc40008706670 */
        /* <DEDUP_REMOVED lines=19> */
.L_x_44:
[----:B------:R-:W2:Y:S02]  /*2980*/  LDCU UR4, c[0x0][0xb30] ;  /* 0x00016600ff0477ac */ /* 0x000ea40008000800 */
[----:B--2---:R-:W-:-:S09]  /*2990*/  UISETP.NE.AND UP0, UPT, UR4, 0x1, UPT ;  /* 0x000000010400788c */ /* 0x004fd2000bf05270 */
[----:B------:R-:W-:Y:S05]  /*29a0*/  BRA.U UP0, `(.L_x_45) ;  /* 0x0000000100447547 */ /* 0x000fea000b800000 */
[----:B------:R-:W2:Y:S01]  /*29b0*/  LDCU.128 UR8, c[0x0][0xb10] ;  /* 0x00016200ff0877ac */ /* 0x000ea20008000c00 */
[----:B------:R-:W4:Y:S01]  /*29c0*/  LDCU UR12, c[0x0][0xb0c] ;  /* 0x00016180ff0c77ac */ /* 0x000f220008000800 */
[----:B------:R-:W1:Y:S01]  /*29d0*/  LDCU UR13, c[0x0][0xb20] ;  /* 0x00016400ff0d77ac */ /* 0x000e620008000800 */
[----:B--2---:R-:W-:Y:S02]  /*29e0*/  UIMAD.WIDE.U32 UR6, UR46, UR8, URZ ;  /* 0x000000082e0672a5 */ /* 0x004fe4000f8e00ff */
[----:B------:R-:W-:Y:S02]  /*29f0*/  UIMAD.WIDE.U32 UR4, UR44, UR11, URZ ;  /* 0x0000000b2c0472a5 */ /* 0x000fe4000f8e00ff */
[----:B----4-:R-:W-:Y:S02]  /*2a00*/  UISETP.NE.AND UP2, UPT, UR12, 0x1, UPT ;  /* 0x000000010c00788c */ /* 0x010fe4000bf45270 */
[----:B------:R-:W-:Y:S01]  /*2a10*/  UISETP.NE.AND UP0, UPT, UR10, 0x1, UPT ;  /* 0x000000010a00788c */ /* 0x000fe2000bf05270 */
[----:B------:R-:W-:-:S02]  /*2a20*/  UMOV UR6, UR7 ;  /* 0x0000000700067c82 */ /* 0x000fc40008000000 */
[----:B------:R-:W-:Y:S01]  /*2a30*/  UMOV UR4, UR5 ;  /* 0x0000000500047c82 */ /* 0x000fe20008000000 */
[----:B------:R-:W-:Y:S02]  /*2a40*/  USHF.R.U32.HI UR9, URZ, UR9, UR6 ;  /* 0x00000009ff097299 */ /* 0x000fe40008011606 */
[----:B-1----:R-:W-:Y:S02]  /*2a50*/  USHF.R.U32.HI UR4, URZ, UR13, UR4 ;  /* 0x0000000dff047299 */ /* 0x002fe40008011604 */
[----:B------:R-:W-:Y:S02]  /*2a60*/  USEL UR5, UR46, UR9, !UP2 ;  /* 0x000000092e057287 */ /* 0x000fe4000d000000 */
[----:B------:R-:W-:-:S04]  /*2a70*/  USEL UR4, UR44, UR4, !UP0 ;  /* 0x000000042c047287 */ /* 0x000fc8000c000000 */
[----:B------:R-:W-:Y:S02]  /*2a80*/  UIADD3 UR6, UPT, UPT, UR5, -UR4, URZ ;  /* 0x8000000405067290 */ /* 0x000fe4000fffe0ff */
[----:B------:R-:W-:Y:S02]  /*2a90*/  UIADD3 UR4, UPT, UPT, -UR5, UR4, URZ ;  /* 0x0000000405047290 */ /* 0x000fe4000fffe1ff */
[----:B------:R-:W-:Y:S02]  /*2aa0*/  UIMAD UR44, UR6, UR10, UR44 ;  /* 0x0000000a062c72a4 */ /* 0x000fe4000f8e022c */
[----:B------:R-:W-:-:S12]  /*2ab0*/  UIMAD UR46, UR4, UR12, UR46 ;  /* 0x0000000c042e72a4 */ /* 0x000fd8000f8e022e */
.L_x_45:
[----:B------:R-:W-:Y:S01]  /*2ac0*/  VIADD R11, R11, 0x1 ;  /* 0x000000010b0b7836 */ /* 0x000fe20000000000 */
[----:B------:R-:W-:Y:S01]  /*2ad0*/  R2UR UR4, R53 ;  /* 0x00000000350472ca */ /* 0x000fe200000e0000 */
[----:B------:R-:W-:Y:S01]  /*2ae0*/  UIADD3 UR24, UPT, UPT, UR44, UR63, URZ ;  /* 0x0000003f2c187290 */ /* 0x000fe2000fffe0ff */
[----:B------:R-:W-:Y:S02]  /*2af0*/  PLOP3.LUT P2, PT, PT, PT, PT, 0x80, 0x8 ;  /* 0x000000000008781c */ /* 0x000fe40003f4f070 */
[----:B------:R-:W-:-:S04]  /*2b00*/  ISETP.NE.AND P0, PT, R11, 0x2, PT ;  /* 0x000000020b00780c */ /* 0x000fc80003f05270 */
[----:B-1----:R-:W-:Y:S02]  /*2b10*/  SEL R0, RZ, 0x1, P0 ;  /* 0x00000001ff007807 */ /* 0x002fe40000000000 */
[----:B------:R-:W-:Y:S02]  /*2b20*/  SEL R11, R11, RZ, P0 ;  /* 0x000000ff0b0b7207 */ /* 0x000fe40000000000 */
[----:B------:R-:W-:Y:S01]  /*2b30*/  LOP3.LUT R10, R10, R0, RZ, 0x3c, !PT ;  /* 0x000000000a0a7212 */ /* 0x000fe200078e3cff */
[----:B------:R-:W-:Y:S01]  /*2b40*/  UIADD3 UR20, UPT, UPT, UR46, UR4, URZ ;  /* 0x000000042e147290 */ /* 0x000fe2000fffe0ff */
[----:B------:R-:W-:Y:S11]  /*2b50*/  BRA.U UP1, `(.L_x_46) ;  /* 0xffffffed01987547 */ /* 0x000ff6000b83ffff */
[----:B------:R-:W-:Y:S01]  /*2b60*/  UIADD3 UR21, UPT, UPT, UR21, 0x30, URZ ;  /* 0x0000003015157890 */ /* 0x000fe2000fffe0ff */
[----:B------:R-:W-:-:S03]  /*2b70*/  SHF.L.U32 R2, R12, 0x1f, RZ ;  /* 0x0000001f0c027819 */ /* 0x000fc600000006ff */
[----:B------:R-:W-:-:S09]  /*2b80*/  ULEA UR4, UR29, UR21, 0x3 ;  /* 0x000000151d047291 */ /* 0x000fd2000f8e18ff */
[----:B------:R-:W1:Y:S02]  /*2b90*/  SYNCS.PHASECHK.TRANS64.TRYWAIT P0, [UR4], R2 ;  /* 0x00000002ff0075a7 */ /* 0x000e640008001104 */
[----:B-1----:R-:W-:Y:S05]  /*2ba0*/  @!P0 BRA `(.L_x_47) ;  /* 0x0000006400148947 */ /* 0x002fea0003800000 */
.L_x_160:
[----:B------:R-:W-:-:S04]  /*2bb0*/  UIADD3 UR4, UPT, UPT, UR29, 0x1, URZ ;  /* 0x000000011d047890 */ /* 0x000fc8000fffe0ff */
[----:B------:R-:W-:-:S04]  /*2bc0*/  UISETP.NE.AND UP0, UPT, UR4, 0x6, UPT ;  /* 0x000000060400788c */ /* 0x000fc8000bf05270 */
[----:B------:R-:W-:Y:S02]  /*2bd0*/  USEL UR6, URZ, 0x1, UP0 ;  /* 0x00000001ff067887 */ /* 0x000fe40008000000 */
[----:B------:R-:W-:-:S04]  /*2be0*/  USEL UR4, UR4, URZ, UP0 ;  /* 0x000000ff04047287 */ /* 0x000fc80008000000 */
[----:B------:R-:W-:Y:S01]  /*2bf0*/  ULEA UR5, UR4, UR21, 0x3 ;  /* 0x0000001504057291 */ /* 0x000fe2000f8e18ff */
[----:B-1----:R-:W-:-:S04]  /*2c00*/  LOP3.LUT R2, R12, UR6, RZ, 0x3c, !PT ;  /* 0x000000060c027c12 */ /* 0x002fc8000f8e3cff */
[----:B------:R-:W-:-:S04]  /*2c10*/  SHF.L.U32 R3, R2, 0x1f, RZ ;  /* 0x0000001f02037819 */ /* 0x000fc800000006ff */
[----:B------:R-:W1:Y:S02]  /*2c20*/  SYNCS.PHASECHK.TRANS64.TRYWAIT P0, [UR5], R3 ;  /* 0x00000003ff0075a7 */ /* 0x000e640008001105 */
[----:B-1----:R-:W-:Y:S05]  /*2c30*/  @!P0 BRA `(.L_x_48) ;  /* 0x0000006400088947 */ /* 0x002fea0003800000 */
.L_x_162:
[----:B------:R-:W-:-:S04]  /*2c40*/  UIADD3 UR4, UPT, UPT, UR4, 0x1, URZ ;  /* 0x0000000104047890 */ /* 0x000fc8000fffe0ff */
[----:B------:R-:W-:-:S04]  /*2c50*/  UISETP.NE.AND UP0, UPT, UR4, 0x6, UPT ;  /* 0x000000060400788c */ /* 0x000fc8000bf05270 */
[----:B------:R-:W-:Y:S02]  /*2c60*/  USEL UR6, URZ, 0x1, UP0 ;  /* 0x00000001ff067887 */ /* 0x000fe40008000000 */
[----:B------:R-:W-:-:S04]  /*2c70*/  USEL UR4, UR4, URZ, UP0 ;  /* 0x000000ff04047287 */ /* 0x000fc80008000000 */
[----:B------:R-:W-:Y:S01]  /*2c80*/  ULEA UR5, UR4, UR21, 0x3 ;  /* 0x0000001504057291 */ /* 0x000fe2000f8e18ff */
[----:B------:R-:W-:-:S04]  /*2c90*/  LOP3.LUT R2, R2, UR6, RZ, 0x3c, !PT ;  /* 0x0000000602027c12 */ /* 0x000fc8000f8e3cff */
[----:B-1----:R-:W-:-:S04]  /*2ca0*/  SHF.L.U32 R3, R2, 0x1f, RZ ;  /* 0x0000001f02037819 */ /* 0x002fc800000006ff */
[----:B------:R-:W1:Y:S02]  /*2cb0*/  SYNCS.PHASECHK.TRANS64.TRYWAIT P0, [UR5], R3 ;  /* 0x00000003ff0075a7 */ /* 0x000e640008001105 */
[----:B-1----:R-:W-:Y:S05]  /*2cc0*/  @!P0 BRA `(.L_x_49) ;  /* 0x0000006000fc8947 */ /* 0x002fea0003800000 */
.L_x_164:
        /* <DEDUP_REMOVED lines=9> */
.L_x_166:
        /* <DEDUP_REMOVED lines=9> */
.L_x_168:
[----:B------:R-:W-:-:S04]  /*2df0*/  UIADD3 UR4, UPT, UPT, UR4, 0x1, URZ ;  /* 0x0000000104047890 */ /* 0x000fc8000fffe0ff */
[----:B------:R-:W-:-:S04]  /*2e00*/  UISETP.NE.AND UP0, UPT, UR4, 0x6, UPT ;  /* 0x000000060400788c */ /* 0x000fc8000bf05270 */
[----:B------:R-:W-:Y:S02]  /*2e10*/  USEL UR5, URZ, 0x1, UP0 ;  /* 0x00000001ff057887 */ /* 0x000fe40008000000 */
[----:B------:R-:W-:-:S04]  /*2e20*/  USEL UR4, UR4, URZ, UP0 ;  /* 0x000000ff04047287 */ /* 0x000fc80008000000 */
[----:B------:R-:W-:Y:S01]  /*2e30*/  ULEA UR4, UR4, UR21, 0x3 ;  /* 0x0000001504047291 */ /* 0x000fe2000f8e18ff */
[----:B------:R-:W-:-:S04]  /*2e40*/  LOP3.LUT R2, R2, UR5, RZ, 0x3c, !PT ;  /* 0x0000000502027c12 */ /* 0x000fc8000f8e3cff */
[----:B------:R-:W-:Y:S01]  /*2e50*/  SHF.L.U32 R2, R2, 0x1f, RZ ;  /* 0x0000001f02027819 */ /* 0x000fe200000006ff */
[----:B-1----:R-:W-:-:S07]  /*2e60*/  IMAD.U32 R0, RZ, RZ, UR4 ;  /* 0x00000004ff007e24 */ /* 0x002fce000f8e00ff */
.L_x_52:
[----:B-1----:R1:W2:Y:S02]  /*2e70*/  SYNCS.PHASECHK.TRANS64.TRYWAIT P0, [R0+URZ], R2 ;  /* 0x00000002000075a7 */ /* 0x0022a400080011ff */
[----:B--2---:R-:W-:Y:S05]  /*2e80*/  @!P0 NANOSLEEP.SYNCS 0x989680 ;  /* 0x009896800000895d */ /* 0x004fea0003900000 */
[----:B------:R-:W2:Y:S02]  /*2e90*/  @!P0 SYNCS.PHASECHK.TRANS64 P0, [R0+URZ], R2 ;  /* 0x00000002000085a7 */ /* 0x000ea400080010ff */
[----:B--2---:R-:W-:Y:S05]  /*2ea0*/  @P0 EXIT ;  /* 0x000000000000094d */ /* 0x004fea0003800000 */
[----:B------:R-:W-:Y:S05]  /*2eb0*/  BRA `(.L_x_52) ;  /* 0xfffffffc00ec7947 */ /* 0x000fea000383ffff */
.L_x_22:
[----:B------:R-:W-:-:S04]  /*2ec0*/  UISETP.NE.AND UP0, UPT, UR47, URZ, UPT ;  /* 0x000000ff2f00728c */ /* 0x000fc8000bf05270 */
[----:B------:R-:W-:-:S09]  /*2ed0*/  UISETP.NE.OR UP0, UPT, UR21, 0x1, UP0 ;  /* 0x000000011500788c */ /* 0x000fd20008705670 */
[----:B------:R-:W-:Y:S05]  /*2ee0*/  BRA.U UP0, `(.L_x_53) ;  /* 0x0000000500487547 */ /* 0x000fea000b800000 */
[----:B------:R-:W-:Y:S01]  /*2ef0*/  ISETP.GE.U32.AND P2, PT, R0, 0x4, PT ;  /* 0x000000040000780c */ /* 0x000fe20003f46070 */
[----:B------:R-:W-:Y:S01]  /*2f00*/  IMAD.MOV.U32 R12, RZ, RZ, 0x1 ;  /* 0x00000001ff0c7424 */ /* 0x000fe200078e00ff */
[----:B------:R-:W-:Y:S02]  /*2f10*/  CS2R R10, SRZ ;  /* 0x00000000000a7805 */ /* 0x000fe4000001ff00 */
[----:B------:R-:W-:Y:S01]  /*2f20*/  CS2R R8, SRZ ;  /* 0x0000000000087805 */ /* 0x000fe2000001ff00 */
[----:B------:R-:W-:Y:S01]  /*2f30*/  UMOV UR6, 0x400 ;  /* 0x0000040000067882 */ /* 0x000fe20000000000 */
[----:B------:R-:W-:Y:S01]  /*2f40*/  UMOV UR5, URZ ;  /* 0x000000ff00057c82 */ /* 0x000fe20008000000 */
[----:B------:R-:W-:-:S12]  /*2f50*/  ULEA UR6, UR47, UR6, 0x18 ;  /* 0x000000062f067291 */ /* 0x000fd8000f8ec0ff */
.L_x_57:
[----:B------:R-:W-:Y:S02]  /*2f60*/  LEA R2, R8, UR6, 0x3 ;  /* 0x0000000608027c11 */ /* 0x000fe4000f8e18ff */
[----:B------:R-:W-:-:S03]  /*2f70*/  SHF.L.U32 R4, R9, 0x1f, RZ ;  /* 0x0000001f09047819 */ /* 0x000fc600000006ff */
[----:B------:R-:W-:Y:S01]  /*2f80*/  VIADD R5, R2, 0x120 ;  /* 0x0000012002057836 */ /* 0x000fe20000000000 */
[----:B------:R-:W1:Y:S02]  /*2f90*/  SYNCS.PHASECHK.TRANS64.TRYWAIT P0, [R2+URZ+0x110], R4 ;  /* 0x00011004020075a7 */ /* 0x000e6400080011ff */
[----:B-1----:R-:W-:Y:S05]  /*2fa0*/  @!P0 BRA `(.L_x_54) ;  /* 0x00000060008c8947 */ /* 0x002fea0003800000 */
.L_x_169:
[----:B------:R-:W-:Y:S01]  /*2fb0*/  ULEA UR4, UR5, UR6, 0x3 ;  /* 0x0000000605047291 */ /* 0x000fe2000f8e18ff */
[----:B-1----:R-:W-:Y:S01]  /*2fc0*/  PRMT R2, RZ, 0x654, R5 ;  /* 0x00000654ff027816 */ /* 0x002fe20000000005 */
[----:B------:R-:W-:Y:S01]  /*2fd0*/  @!P2 IMAD.MOV.U32 R4, RZ, RZ, 0x10 ;  /* 0x00000010ff04a424 */ /* 0x000fe200078e00ff */
[----:B------:R-:W-:Y:S01]  /*2fe0*/  SHF.L.U32 R5, R12, 0x1f, RZ ;  /* 0x0000001f0c057819 */ /* 0x000fe200000006ff */
[----:B------:R-:W-:Y:S01]  /*2ff0*/  UIADD3 UR7, UPT, UPT, UR4, 0xb0, URZ ;  /* 0x000000b004077890 */ /* 0x000fe2000fffe0ff */
[----:B------:R1:W-:Y:S05]  /*3000*/  SYNCS.ARRIVE.TRANS64.RED.A1T0 RZ, [R2+URZ], RZ ;  /* 0x000000ff02ff79a7 */ /* 0x0003ea00081004ff */
[----:B------:R-:W-:Y:S01]  /*3010*/  IMAD.U32 R6, RZ, RZ, UR7 ;  /* 0x00000007ff067e24 */ /* 0x000fe2000f8e00ff */
[----:B------:R-:W2:Y:S04]  /*3020*/  SYNCS.PHASECHK.TRANS64.TRYWAIT P0, [UR4+0xc0], R5 ;  /* 0x0000c005ff0075a7 */ /* 0x000ea80008001104 */
[----:B------:R-:W-:Y:S01]  /*3030*/  PRMT R6, R0, 0x654, R6 ;  /* 0x0000065400067816 */ /* 0x000fe20000000006 */
[----:B-12---:R-:W-:Y:S06]  /*3040*/  @!P0 BRA `(.L_x_55) ;  /* 0x0000006000788947 */ /* 0x006fec0003800000 */
.L_x_171:
[----:B------:R-:W-:Y:S01]  /*3050*/  ULEA UR8, UR5, UR6, 0x4 ;  /* 0x0000000605087291 */ /* 0x000fe2000f8e20ff */
[----:B------:R-:W-:Y:S01]  /*3060*/  SEL R3, R6, R3, !P2 ;  /* 0x0000000306037207 */ /* 0x000fe20005000000 */
[----:B------:R-:W-:Y:S01]  /*3070*/  UIADD3 UR9, UPT, UPT, UR4, 0xb0, URZ ;  /* 0x000000b004097890 */ /* 0x000fe2000fffe0ff */
[----:B-1----:R-:W-:Y:S01]  /*3080*/  LEA R2, R11, UR6, 0x3 ;  /* 0x000000060b027c11 */ /* 0x002fe2000f8e18ff */
[----:B------:R-:W-:Y:S01]  /*3090*/  UIADD3 UR8, UPT, UPT, UR8, 0x140, URZ ;  /* 0x0000014008087890 */ /* 0x000fe2000fffe0ff */
[----:B------:R1:W-:Y:S01]  /*30a0*/  @!P2 SYNCS.ARRIVE.TRANS64.RED RZ, [R3+URZ], R4 ;  /* 0x0000000403ffa9a7 */ /* 0x0003e200080004ff */
[----:B------:R-:W-:Y:S01]  /*30b0*/  UIADD3 UR4, UPT, UPT, UR5, 0x1, URZ ;  /* 0x0000000105047890 */ /* 0x000fe2000fffe0ff */
[----:B------:R-:W-:-:S03]  /*30c0*/  VIADD R8, R8, 0x1 ;  /* 0x0000000108087836 */ /* 0x000fc60000000000 */
[----:B------:R-:W-:Y:S02]  /*30d0*/  UISETP.NE.AND UP0, UPT, UR4, 0x2, UPT ;  /* 0x000000020400788c */ /* 0x000fe4000bf05270 */
[----:B------:R-:W-:Y:S01]  /*30e0*/  ISETP.NE.AND P0, PT, R8, 0x2, PT ;  /* 0x000000020800780c */ /* 0x000fe20003f05270 */
[----:B------:R-:W-:Y:S06]  /*30f0*/  UGETNEXTWORKID.BROADCAST [UR8], [UR9] ;  /* 0x00000000080073ca */ /* 0x000fec0008000100 */
[----:B------:R-:W-:Y:S02]  /*3100*/  USEL UR7, URZ, 0x1, UP0 ;  /* 0x00000001ff077887 */ /* 0x000fe40008000000 */
[----:B------:R-:W-:-:S04]  /*3110*/  USEL UR5, UR4, URZ, UP0 ;  /* 0x000000ff04057287 */ /* 0x000fc80008000000 */
[----:B------:R-:W-:Y:S02]  /*3120*/  LOP3.LUT R12, R12, UR7, RZ, 0x3c, !PT ;  /* 0x000000070c0c7c12 */ /* 0x000fe4000f8e3cff */
[----:B-1----:R-:W-:-:S04]  /*3130*/  SHF.L.U32 R4, R10, 0x1f, RZ ;  /* 0x0000001f0a047819 */ /* 0x002fc800000006ff */
[----:B------:R-:W1:Y:S02]  /*3140*/  SYNCS.PHASECHK.TRANS64.TRYWAIT P1, [R2+URZ+0xb0], R4 ;  /* 0x0000b004020075a7 */ /* 0x000e6400080211ff */
[----:B-1----:R-:W-:Y:S05]  /*3150*/  @!P1 BRA `(.L_x_56) ;  /* 0x00000060004c9947 */ /* 0x002fea0003800000 */
.L_x_172:
[C---:B-1----:R-:W-:Y:S01]  /*3160*/  LEA R4, R11.reuse, UR6, 0x4 ;  /* 0x000000060b047c11 */ /* 0x042fe2000f8e20ff */
[----:B------:R-:W-:Y:S01]  /*3170*/  VIADD R2, R2, 0xc0 ;  /* 0x000000c002027836 */ /* 0x000fe20000000000 */
[----:B------:R-:W-:Y:S01]  /*3180*/  SEL R8, R8, RZ, P0 ;  /* 0x000000ff08087207 */ /* 0x000fe20000000000 */
[----:B------:R-:W-:-:S03]  /*3190*/  VIADD R11, R11, 0x1 ;  /* 0x000000010b0b7836 */ /* 0x000fc60000000000 */
[----:B------:R-:W1:Y:S01]  /*31a0*/  LDS.128 R4, [R4+0x140] ;  /* 0x0001400004047984 */ /* 0x000e620000000c00 */
[----:B------:R-:W-:Y:S02]  /*31b0*/  PRMT R2, RZ, 0x654, R2 ;  /* 0x00000654ff027816 */ /* 0x000fe40000000002 */
[C---:B------:R-:W-:Y:S01]  /*31c0*/  ISETP.NE.AND P1, PT, R11.reuse, 0x2, PT ;  /* 0x000000020b00780c */ /* 0x040fe20003f25270 */
[----:B------:R-:W-:Y:S01]  /*31d0*/  @!PT LDS RZ, [RZ] ;  /* 0x00000000fffff984 */ /* 0x000fe20000000800 */
[----:B------:R-:W-:Y:S01]  /*31e0*/  @!PT LDS RZ, [RZ] ;  /* 0x00000000fffff984 */ /* 0x000fe20000000800 */
[----:B------:R-:W-:Y:S01]  /*31f0*/  @!PT LDS RZ, [RZ] ;  /* 0x00000000fffff984 */ /* 0x000fe20000000800 */
[----:B------:R-:W-:Y:S01]  /*3200*/  @!PT LDS RZ, [RZ] ;  /* 0x00000000fffff984 */ /* 0x000fe20000000800 */
[----:B------:R2:W-:Y:S06]  /*3210*/  MEMBAR.ALL.CTA ;  /* 0x0000000000007992 */ /* 0x0005ec0000008000 */
[----:B--2---:R-:W2:Y:S01]  /*3220*/  FENCE.VIEW.ASYNC.S ;  /* 0x00000000000073c6 */ /* 0x004ea20000000000 */
[----:B------:R-:W-:Y:S01]  /*3230*/  SEL R11, R11, RZ, P1 ;  /* 0x000000ff0b0b7207 */ /* 0x000fe20000800000 */
[----:B--2---:R2:W-:Y:S01]  /*3240*/  SYNCS.ARRIVE.TRANS64.RED.A1T0 RZ, [R2+URZ], RZ ;  /* 0x000000ff02ff79a7 */ /* 0x0045e200081004ff */
[----:B-1----:R-:W-:-:S02]  /*3250*/  LOP3.LUT P3, RZ, R6, 0x1, RZ, 0xc0, !PT ;  /* 0x0000000106ff7812 */ /* 0x002fc4000786c0ff */
[----:B------:R-:W-:-:S04]  /*3260*/  SEL R4, RZ, 0x1, P1 ;  /* 0x00000001ff047807 */ /* 0x000fc80000800000 */
[----:B------:R-:W-:Y:S02]  /*3270*/  LOP3.LUT R10, R10, R4, RZ, 0x3c, !PT ;  /* 0x000000040a0a7212 */ /* 0x000fe400078e3cff */
[----:B--2---:R-:W-:-:S04]  /*3280*/  SEL R2, RZ, 0x1, P0 ;  /* 0x00000001ff027807 */ /* 0x004fc80000000000 */
[----:B------:R-:W-:Y:S01]  /*3290*/  LOP3.LUT R9, R9, R2, RZ, 0x3c, !PT ;  /* 0x0000000209097212 */ /* 0x000fe200078e3cff */
[----:B------:R-:W-:Y:S06]  /*32a0*/  @P3 BRA `(.L_x_57) ;  /* 0xfffffffc002c3947 */ /* 0x000fec000383ffff */
[----:B------:R-:W-:Y:S01]  /*32b0*/  ULEA UR4, UR5, UR6, 0x3 ;  /* 0x0000000605047291 */ /* 0x000fe2000f8e18ff */
[----:B------:R-:W-:-:S08]  /*32c0*/  SHF.L.U32 R2, R12, 0x1f, RZ ;  /* 0x0000001f0c027819 */ /* 0x000fd000000006ff */
[----:B------:R-:W1:Y:S02]  /*32d0*/  SYNCS.PHASECHK.TRANS64 P0, [UR4+0xc0], R2 ;  /* 0x0000c002ff0075a7 */ /* 0x000e640008001004 */
[----:B-1----:R-:W-:Y:S05]  /*32e0*/  @P0 BRA `(.L_x_58) ;  /* 0x0000000000080947 */ /* 0x002fea0003800000 */
[----:B------:R-:W1:Y:S02]  /*32f0*/  SYNCS.PHASECHK.TRANS64.TRYWAIT P0, [UR4+0xc0], R2 ;  /* 0x0000c002ff0075a7 */ /* 0x000e640008001104 */
[----:B-1----:R-:W-:Y:S05]  /*3300*/  @!P0 BRA `(.L_x_59) ;  /* 0x0000005c00f48947 */ /* 0x002fea0003800000 */
.L_x_58:
[----:B------:R-:W-:-:S04]  /*3310*/  UIADD3 UR7, UPT, UPT, UR5, 0x1, URZ ;  /* 0x0000000105077890 */ /* 0x000fc8000fffe0ff */
[----:B------:R-:W-:-:S04]  /*3320*/  UISETP.NE.AND UP0, UPT, UR7, 0x2, UPT ;  /* 0x000000020700788c */ /* 0x000fc8000bf05270 */
[----:B------:R-:W-:Y:S02]  /*3330*/  USEL UR8, URZ, 0x1, UP0 ;  /* 0x00000001ff087887 */ /* 0x000fe40008000000 */
[----:B------:R-:W-:-:S04]  /*3340*/  USEL UR7, UR7, URZ, UP0 ;  /* 0x000000ff07077287 */ /* 0x000fc80008000000 */
[----:B------:R-:W-:Y:S01]  /*3350*/  ULEA UR7, UR7, UR6, 0x3 ;  /* 0x0000000607077291 */ /* 0x000fe2000f8e18ff */
[----:B-1----:R-:W-:-:S04]  /*3360*/  LOP3.LUT R2, R12, UR8, RZ, 0x3c, !PT ;  /* 0x000000080c027c12 */ /* 0x002fc8000f8e3cff */
[----:B------:R-:W-:-:S04]  /*3370*/  SHF.L.U32 R0, R2, 0x1f, RZ ;  /* 0x0000001f02007819 */ /* 0x000fc800000006ff */
[----:B------:R-:W1:Y:S02]  /*3380*/  SYNCS.PHASECHK.TRANS64 P0, [UR7+0xc0], R0 ;  /* 0x0000c000ff0075a7 */ /* 0x000e640008001007 */
[----:B-1----:R-:W-:Y:S05]  /*3390*/  @P0 EXIT ;  /* 0x000000000000094d */ /* 0x002fea0003800000 */
[----:B------:R-:W-:Y:S02]  /*33a0*/  SHF.L.U32 R2, R2, 0x1f, RZ ;  /* 0x0000001f02027819 */ /* 0x000fe400000006ff */
[----:B------:R-:W-:-:S07]  /*33b0*/  MOV R0, UR7 ;  /* 0x0000000700007c02 */ /* 0x000fce0008000f00 */
.L_x_60:
[----:B-1----:R1:W2:Y:S02]  /*33c0*/  SYNCS.PHASECHK.TRANS64.TRYWAIT P0, [R0+URZ+0xc0], R2 ;  /* 0x0000c002000075a7 */ /* 0x0022a400080011ff */
[----:B--2---:R-:W-:Y:S05]  /*33d0*/  @!P0 NANOSLEEP.SYNCS 0x989680 ;  /* 0x009896800000895d */ /* 0x004fea0003900000 */
[----:B------:R-:W2:Y:S02]  /*33e0*/  @!P0 SYNCS.PHASECHK.TRANS64 P0, [R0+URZ+0xc0], R2 ;  /* 0x0000c002000085a7 */ /* 0x000ea400080010ff */
[----:B--2---:R-:W-:Y:S05]  /*33f0*/  @P0 EXIT ;  /* 0x000000000000094d */ /* 0x004fea0003800000 */
[----:B------:R-:W-:Y:S05]  /*3400*/  BRA `(.L_x_60) ;  /* 0xfffffffc00ec7947 */ /* 0x000fea000383ffff */
.L_x_53:
[----:B------:R-:W-:Y:S05]  /*3410*/  BRA.U UP4, `(.L_x_61) ;  /* 0x0000001504487547 */ /* 0x000fea000b800000 */
[----:B------:R-:W-:Y:S01]  /*3420*/  UMOV UR4, 0x40 ;  /* 0x0000004000047882 */ /* 0x000fe20000000000 */
[----:B------:R-:W-:Y:S01]  /*3430*/  NOP ;  /* 0x0000000000007918 */ /* 0x000fe20000000000 */
[----:B------:R-:W-:Y:S01]  /*3440*/  ULEA UR5, UR47, UR4, 0x18 ;  /* 0x000000042f057291 */ /* 0x000fe2000f8ec0ff */
[----:B------:R-:W-:Y:S02]  /*3450*/  UMOV UR6, 0x400 ;  /* 0x0000040000067882 */ /* 0x000fe40000000000 */
[----:B------:R-:W-:-:S06]  /*3460*/  ULEA UR6, UR47, UR6, 0x18 ;  /* 0x000000062f067291 */ /* 0x000fcc000f8ec0ff */
[----:B------:R-:W1:Y:S02]  /*3470*/  LDS.U8 R0, [UR5+0x1c] ;  /* 0x00001c05ff007984 */ /* 0x000e640008000000 */
[----:B-1----:R-:W-:-:S13]  /*3480*/  ISETP.NE.AND P0, PT, R0, RZ, PT ;  /* 0x000000ff0000720c */ /* 0x002fda0003f05270 */
[----:B------:R-:W-:Y:S05]  /*3490*/  @P0 BRA `(.L_x_62) ;  /* 0x0000000400080947 */ /* 0x000fea0003800000 */
[----:B------:R-:W-:Y:S02]  /*34a0*/  UISETP.NE.U32.AND UP1, UPT, UR68, 0x1, UPT ;  /* 0x000000014400788c */ /* 0x000fe4000bf25070 */
[----:B------:R-:W-:-:S07]  /*34b0*/  UIADD3 UR7, UPT, UPT, UR5, 0x8, URZ ;  /* 0x0000000805077890 */ /* 0x000fce000fffe0ff */
[----:B------:R-:W-:Y:S05]  /*34c0*/  BRA.U !UP1, `(.L_x_63) ;  /* 0x00000001099c7547 */ /* 0x000fea000b800000 */
[----:B------:R-:W-:Y:S01]  /*34d0*/  ELECT P0, URZ, PT ;  /* 0x0000000000ff782f */ /* 0x000fe20003800000 */
[----:B------:R-:W-:-:S12]  /*34e0*/  BSSY B0, `(.L_x_63) ;  /* 0x0000025000007945 */ /* 0x000fd80003800000 */
[----:B------:R-:W-:Y:S05]  /*34f0*/  @!P0 BRA `(.L_x_64) ;  /* 0x00000000008c8947 */ /* 0x000fea0003800000 */
[----:B------:R-:W-:-:S05]  /*3500*/  UMOV UR4, 0x10 ;  /* 0x0000001000047882 */ /* 0x000fca0000000000 */
[----:B------:R-:W-:Y:S04]  /*3510*/  DEPBAR.LE SB1, 0x36 ;  /* 0x00009d800000791a */ /* 0x000fe80000000000 */
[----:B------:R-:W1:Y:S02]  /*3520*/  UTCATOMSWS.2CTA.FIND_AND_SET.ALIGN UP0, UR4, UR4 ;  /* 0x00000004000475e3 */ /* 0x000e640008200800 */
[----:B-1----:R-:W-:Y:S01]  /*3530*/  MOV R10, UR4 ;  /* 0x00000004000a7c02 */ /* 0x002fe20008000f00 */
[----:B------:R-:W-:Y:S06]  /*3540*/  BRA.U UP0, `(.L_x_65) ;  /* 0x0000000100187547 */ /* 0x000fec000b800000 */
.L_x_66:
[----:B------:R-:W-:Y:S05]  /*3550*/  NANOSLEEP 0x64 ;  /* 0x000000640000795d */ /* 0x000fea0003800000 */
[----:B------:R-:W-:-:S05]  /*3560*/  UMOV UR4, 0x10 ;  /* 0x0000001000047882 */ /* 0x000fca0000000000 */
[----:B------:R-:W-:Y:S04]  /*3570*/  DEPBAR.LE SB1, 0x36 ;  /* 0x00009d800000791a */ /* 0x000fe80000000000 */
[----:B------:R-:W1:Y:S02]  /*3580*/  UTCATOMSWS.2CTA.FIND_AND_SET.ALIGN UP0, UR4, UR4 ;  /* 0x00000004000475e3 */ /* 0x000e640008200800 */
[----:B-1----:R-:W-:Y:S01]  /*3590*/  MOV R10, UR4 ;  /* 0x00000004000a7c02 */ /* 0x002fe20008000f00 */
[----:B------:R-:W-:Y:S05]  /*35a0*/  BRA.U !UP0, `(.L_x_66) ;  /* 0xfffffffd08e87547 */ /* 0x000fea000b83ffff */
.L_x_65:
[----:B------:R-:W1:Y:S01]  /*35b0*/  LDS R6, [UR5+0x10] ;  /* 0x00001005ff067984 */ /* 0x000e620008000800 */
[----:B------:R-:W-:Y:S01]  /*35c0*/  IMAD.U32 R0, RZ, RZ, UR6 ;  /* 0x00000006ff007e24 */ /* 0x000fe2000f8e00ff */
[----:B------:R-:W-:-:S03]  /*35d0*/  MOV R4, UR69 ;  /* 0x0000004500047c02 */ /* 0x000fc60008000f00 */
[----:B------:R-:W-:Y:S01]  /*35e0*/  VIADD R0, R0, 0x160 ;  /* 0x0000016000007836 */ /* 0x000fe20000000000 */
[----:B-1----:R-:W-:-:S04]  /*35f0*/  SHF.L.U32 R6, R6, 0x1f, RZ ;  /* 0x0000001f06067819 */ /* 0x002fc800000006ff */
[----:B------:R-:W1:Y:S02]  /*3600*/  SYNCS.PHASECHK.TRANS64.TRYWAIT P0, [UR5+0x8], R6 ;  /* 0x00000806ff0075a7 */ /* 0x000e640008001105 */
[----:B-1----:R-:W-:Y:S05]  /*3610*/  @P0 BRA `(.L_x_67) ;  /* 0x0000000000080947 */ /* 0x002fea0003800000 */
[----:B------:R-:W1:Y:S02]  /*3620*/  SYNCS.PHASECHK.TRANS64.TRYWAIT P0, [UR5+0x8], R6 ;  /* 0x00000806ff0075a7 */ /* 0x000e640008001105 */
[----:B-1----:R-:W-:Y:S05]  /*3630*/  @!P0 BRA `(.L_x_68) ;  /* 0x0000005c00408947 */ /* 0x002fea0003800000 */
.L_x_67:
[----:B------:R-:W-:Y:S01]  /*3640*/  PRMT R4, R4, 0x654, R0 ;  /* 0x0000065404047816 */ /* 0x000fe20000000000 */
[----:B------:R-:W-:Y:S01]  /*3650*/  HFMA2 R0, -RZ, RZ, 0, 5.9604644775390625e-08 ;  /* 0x00000001ff007431 */ /* 0x000fe200000001ff */
[----:B------:R-:W-:Y:S01]  /*3660*/  UPRMT UR4, UR69, 0x654, UR7 ;  /* 0x0000065445047896 */ /* 0x000fe20008000007 */
[----:B------:R-:W-:Y:S02]  /*3670*/  IMAD.MOV.U32 R8, RZ, RZ, 0xffff ;  /* 0x0000ffffff087424 */ /* 0x000fe400078e00ff */
[----:B-1----:R-:W-:Y:S02]  /*3680*/  IMAD.MOV.U32 R6, RZ, RZ, 0x4 ;  /* 0x00000004ff067424 */ /* 0x002fe400078e00ff */
[----:B------:R-:W-:Y:S01]  /*3690*/  IMAD.SHL.U32 R9, R10, 0x20, RZ ;  /* 0x000000200a097824 */ /* 0x000fe200078e00ff */
[----:B------:R-:W-:Y:S02]  /*36a0*/  MOV R5, UR4 ;  /* 0x0000000400057c02 */ /* 0x000fe40008000f00 */
[-C--:B------:R-:W-:Y:S01]  /*36b0*/  SHF.L.U32 R8, R8, R10.reuse, RZ ;  /* 0x0000000a08087219 */ /* 0x080fe200000006ff */
[----:B------:R1:W-:Y:S01]  /*36c0*/  SYNCS.ARRIVE.TRANS64.RED RZ, [UR4], R6 ;  /* 0x00000006ffff79a7 */ /* 0x0003e20008000404 */
[----:B------:R-:W-:Y:S01]  /*36d0*/  SHF.L.U32 R7, R0, R10, RZ ;  /* 0x0000000a00077219 */ /* 0x000fe200000006ff */
[----:B------:R1:W-:Y:S04]  /*36e0*/  STS [UR6+0x160], R9 ;  /* 0x00016009ff007988 */ /* 0x0003e80008000806 */
[----:B------:R1:W-:Y:S04]  /*36f0*/  STAS [R4.64], R10 ;  /* 0x0000000a04007dbd */ /* 0x0003e8000c0008ff */
[----:B------:R1:W-:Y:S04]  /*3700*/  ATOMS.OR RZ, [UR5+0x14], R8 ;  /* 0x00001408ffff798c */ /* 0x0003e8000b000005 */
[----:B------:R1:W-:Y:S04]  /*3710*/  ATOMS.OR RZ, [UR5+0x18], R7 ;  /* 0x00001807ffff798c */ /* 0x0003e8000b000005 */
[----:B------:R1:W-:Y:S02]  /*3720*/  ATOMS.XOR RZ, [UR5+0x10], R0 ;  /* 0x00001000ffff798c */ /* 0x0003e4000b800005 */
.L_x_64:
[----:B------:R-:W-:Y:S05]  /*3730*/  BSYNC B0 ;  /* 0x0000000000007941 */ /* 0x000fea0003800000 */
.L_x_63:
[----:B------:R-:W-:Y:S05]  /*3740*/  BRA.U UP1, `(.L_x_69) ;  /* 0x00000001016c7547 */ /* 0x000fea000b800000 */
[----:B------:R-:W-:-:S03]  /*3750*/  UMOV UR4, 0xffffffff ;  /* 0xffffffff00047882 */ /* 0x000fc60000000000 */
[----:B------:R-:W-:Y:S05]  /*3760*/  BRA.DIV UR4, `(.L_x_70) ;  /* 0x0000005e040c7947 */ /* 0x000fea000b800000 */
[----:B------:R-:W-:-:S13]  /*3770*/  ELECT P0, URZ, PT ;  /* 0x0000000000ff782f */ /* 0x000fda0003800000 */
.L_x_176:
[----:B------:R-:W-:Y:S05]  /*3780*/  @!P0 BRA `(.L_x_69) ;  /* 0x00000000005c8947 */ /* 0x000fea0003800000 */
[----:B-1----:R-:W1:Y:S02]  /*3790*/  LDS R4, [UR5+0x10] ;  /* 0x00001005ff047984 */ /* 0x002e640008000800 */
[----:B-1----:R-:W-:-:S04]  /*37a0*/  SHF.L.U32 R4, R4, 0x1f, RZ ;  /* 0x0000001f04047819 */ /* 0x002fc800000006ff */
[----:B------:R-:W1:Y:S02]  /*37b0*/  SYNCS.PHASECHK.TRANS64.TRYWAIT P0, [UR5+0x8], R4 ;  /* 0x00000804ff0075a7 */ /* 0x000e640008001105 */
[----:B-1----:R-:W-:Y:S05]  /*37c0*/  @P0 BRA `(.L_x_71) ;  /* 0x0000000000080947 */ /* 0x002fea0003800000 */
[----:B------:R-:W1:Y:S02]  /*37d0*/  SYNCS.PHASECHK.TRANS64.TRYWAIT P0, [UR5+0x8], R4 ;  /* 0x00000804ff0075a7 */ /* 0x000e640008001105 */
[----:B-1----:R-:W-:Y:S05]  /*37e0*/  @!P0 BRA `(.L_x_72) ;  /* 0x0000005c00108947 */ /* 0x002fea0003800000 */
.L_x_71:
[----:B------:R-:W2:Y:S01]  /*37f0*/  LDS R6, [UR6+0x160] ;  /* 0x00016006ff067984 */ /* 0x000ea20008000800 */
[----:B-1----:R-:W-:Y:S02]  /*3800*/  HFMA2 R0, -RZ, RZ, 0, 5.9604644775390625e-08 ;  /* 0x00000001ff007431 */ /* 0x002fe400000001ff */
[----:B------:R-:W-:Y:S01]  /*3810*/  IMAD.MOV.U32 R4, RZ, RZ, 0xffff ;  /* 0x0000ffffff047424 */ /* 0x000fe200078e00ff */
[----:B------:R-:W-:Y:S01]  /*3820*/  UPRMT UR4, UR69, 0x654, UR7 ;  /* 0x0000065445047896 */ /* 0x000fe20008000007 */
[----:B--2---:R-:W-:-:S03]  /*3830*/  IMAD.SHL.U32 R5, R6, 0x20, RZ ;  /* 0x0000002006057824 */ /* 0x004fc600078e00ff */
[-C--:B------:R-:W-:Y:S02]  /*3840*/  SHF.L.U32 R4, R4, R6.reuse, RZ ;  /* 0x0000000604047219 */ /* 0x080fe400000006ff */
[----:B------:R-:W-:Y:S01]  /*3850*/  SHF.L.U32 R6, R0, R6, RZ ;  /* 0x0000000600067219 */ /* 0x000fe200000006ff */
[----:B------:R2:W-:Y:S04]  /*3860*/  STS [UR6+0x160], R5 ;  /* 0x00016005ff007988 */ /* 0x0005e80008000806 */
[----:B------:R2:W-:Y:S04]  /*3870*/  ATOMS.OR RZ, [UR5+0x14], R4 ;  /* 0x00001404ffff798c */ /* 0x0005e8000b000005 */
[----:B------:R2:W-:Y:S01]  /*3880*/  ATOMS.OR RZ, [UR5+0x18], R6 ;  /* 0x00001806ffff798c */ /* 0x0005e2000b000005 */
[----:B------:R-:W-:Y:S03]  /*3890*/  SYNCS.ARRIVE.TRANS64.RED.A1T0 RZ, [UR4], RZ ;  /* 0x000000ffffff79a7 */ /* 0x000fe60008100404 */
[----:B------:R2:W-:Y:S01]  /*38a0*/  ATOMS.XOR RZ, [UR5+0x10], R0 ;  /* 0x00001000ffff798c */ /* 0x0005e2000b800005 */
[----:B------:R-:W-:Y:S05]  /*38b0*/  BRA `(.L_x_69) ;  /* 0x0000000000107947 */ /* 0x000fea0003800000 */
.L_x_62:
[----:B------:R-:W-:Y:S02]  /*38c0*/  MOV R0, 0xffffffff ;  /* 0xffffffff00007802 */ /* 0x000fe40000000f00 */
[----:B------:R-:W-:-:S03]  /*38d0*/  MOV R4, 0x3900 ;  /* 0x0000390000047802 */ /* 0x000fc60000000f00 */
[----:B------:R1:W-:Y:S04]  /*38e0*/  STS [UR6+0x160], R0 ;  /* 0x00016000ff007988 */ /* 0x0003e80008000806 */
[----:B-1---5:R-:W-:Y:S05]  /*38f0*/  CALL.REL.NOINC `($__internal_1_$__cuda_sm10x_tcgen05_guardrail_trap_phase_invalid_during_alloc) ;  /* 0x0000006000e47944 */ /* 0x022fea0003c00000 */
.L_x_69:
[----:B------:R-:W-:Y:S05]  /*3900*/  WARPSYNC.ALL ;  /* 0x0000000000007948 */ /* 0x000fea0003800000 */
[----:B------:R-:W3:Y:S01]  /*3910*/  S2UR UR4, SR_CgaCtaId ;  /* 0x00000000000479c3 */ /* 0x000ee20000008800 */
[----:B------:R-:W-:Y:S01]  /*3920*/  UMOV UR41, 0x400 ;  /* 0x0000040000297882 */ /* 0x000fe20000000000 */
[----:B------:R-:W-:-:S06]  /*3930*/  NOP ;  /* 0x0000000000007918 */ /* 0x000fcc0000000000 */
[----:B------:R-:W-:Y:S06]  /*3940*/  BAR.ARV 0x6, 0xa0 ;  /* 0x0182800000007b1d */ /* 0x000fec0000002000 */
[----:B------:R-:W4:Y:S01]  /*3950*/  LDCU UR6, c[0x0][0x38c] ;  /* 0x00007180ff0677ac */ /* 0x000f220008000800 */
[----:B------:R-:W-:Y:S01]  /*3960*/  LOP3.LUT R3, R3, 0xffff, RZ, 0xc0, !PT ;  /* 0x0000ffff03037812 */ /* 0x000fe200078ec0ff */
[----:B-1----:R-:W-:Y:S01]  /*3970*/  IMAD.MOV.U32 R9, RZ, RZ, 0x1 ;  /* 0x00000001ff097424 */ /* 0x002fe200078e00ff */
[----:B------:R-:W-:Y:S01]  /*3980*/  LOP3.LUT R2, R2, 0xffff, RZ, 0xc0, !PT ;  /* 0x0000ffff02027812 */ /* 0x000fe200078ec0ff */
[----:B------:R-:W-:Y:S01]  /*3990*/  IMAD.MOV.U32 R8, RZ, RZ, RZ ;  /* 0x000000ffff087224 */ /* 0x000fe200078e00ff */
[----:B------:R-:W-:Y:S01]  /*39a0*/  R2UR UR43, R3 ;  /* 0x00000000032b72ca */ /* 0x000fe200000e0000 */
[----:B------:R-:W-:Y:S01]  /*39b0*/  UMOV UR47, URZ ;  /* 0x000000ff002f7c82 */ /* 0x000fe20008000000 */
[----:B------:R-:W-:-:S02]  /*39c0*/  R2UR UR65, R2 ;  /* 0x00000000024172ca */ /* 0x000fc400000e0000 */
[----:B------:R-:W-:Y:S01]  /*39d0*/  CS2R R2, SRZ ;  /* 0x0000000000027805 */ /* 0x000fe2000001ff00 */
[----:B------:R-:W-:Y:S01]  /*39e0*/  UMOV UR38, URZ ;  /* 0x000000ff00267c82 */ /* 0x000fe20008000000 */
[----:B---3--:R-:W-:Y:S01]  /*39f0*/  ULEA UR41, UR4, UR41, 0x18 ;  /* 0x0000002904297291 */ /* 0x008fe2000f8ec0ff */
[----:B------:R-:W-:Y:S01]  /*3a00*/  UMOV UR37, URZ ;  /* 0x000000ff00257c82 */ /* 0x000fe20008000000 */
[----:B------:R-:W-:Y:S02]  /*3a10*/  UISETP.NE.AND UP3, UPT, UR68, URZ, UPT ;  /* 0x000000ff4400728c */ /* 0x000fe4000bf65270 */
[----:B------:R-:W-:Y:S02]  /*3a20*/  UIADD3 UR5, UPT, UPT, UR41, 0x8400, URZ ;  /* 0x0000840029057890 */ /* 0x000fe4000fffe0ff */
[----:B------:R-:W-:-:S03]  /*3a30*/  UIADD3 UR4, UPT, UPT, UR41, 0x20400, URZ ;  /* 0x0002040029047890 */ /* 0x000fc6000fffe0ff */
[----:B--2---:R-:W1:Y:S01]  /*3a40*/  LDS R0, [UR41+0x160] ;  /* 0x00016029ff007984 */ /* 0x004e620008000800 */
[----:B----4-:R-:W-:Y:S02]  /*3a50*/  UIADD3 UR6, UPT, UPT, UR6, 0x3f, URZ ;  /* 0x0000003f06067890 */ /* 0x010fe4000fffe0ff */
[----:B------:R-:W-:Y:S02]  /*3a60*/  USHF.R.U32.HI UR5, URZ, 0x4, UR5 ;  /* 0x00000004ff057899 */ /* 0x000fe40008011605 */
[----:B------:R-:W-:Y:S02]  /*3a70*/  USHF.R.S32.HI UR64, URZ, 0x1f, UR6 ;  /* 0x0000001fff407899 */ /* 0x000fe40008011406 */
[----:B------:R-:W-:Y:S02]  /*3a80*/  USHF.R.U32.HI UR4, URZ, 0x4, UR4 ;  /* 0x00000004ff047899 */ /* 0x000fe40008011604 */
[----:B------:R-:W-:Y:S02]  /*3a90*/  ULEA.HI UR64, UR64, UR6, URZ, 0x6 ;  /* 0x0000000640407291 */ /* 0x000fe4000f8f30ff */
[----:B------:R-:W-:-:S02]  /*3aa0*/  ULOP3.LUT UR5, UR5, 0x3fff, URZ, 0xc0, !UPT ;  /* 0x00003fff05057892 */ /* 0x000fc4000f8ec0ff */
[----:B------:R-:W-:Y:S02]  /*3ab0*/  USHF.R.S32.HI UR64, URZ, 0x6, UR64 ;  /* 0x00000006ff407899 */ /* 0x000fe40008011440 */
[----:B------:R-:W-:Y:S02]  /*3ac0*/  ULOP3.LUT UR45, UR4, 0x3fff, URZ, 0xc0, !UPT ;  /* 0x00003fff042d7892 */ /* 0x000fe4000f8ec0ff */
[----:B------:R-:W-:Y:S01]  /*3ad0*/  UISETP.LT.AND UP0, UPT, UR64, 0x1, UPT ;  /* 0x000000014000788c */ /* 0x000fe2000bf01270 */
[----:B------:R-:W-:Y:S01]  /*3ae0*/  UMOV UR62, 0x0 ;  /* 0x00000000003e7882 */ /* 0x000fe20000000000 */
        /* <DEDUP_REMOVED lines=9> */
[----:B------:R-:W-:-:S02]  /*3b80*/  ULOP3.LUT UR44, UR5, 0x10000, URZ, 0xfc, !UPT ;  /* 0x00010000052c7892 */ /* 0x000fc4000f8efcff */
[----:B------:R-:W-:Y:S02]  /*3b90*/  ULOP3.LUT UR45, UR45, 0x10000, URZ, 0xfc, !UPT ;  /* 0x000100002d2d7892 */ /* 0x000fe4000f8efcff */
[----:B------:R-:W-:Y:S01]  /*3ba0*/  USEL UR66, UR64, 0x1, !UP0 ;  /* 0x0000000140427887 */ /* 0x000fe2000c000000 */
[----:B------:R-:W-:Y:S01]  /*3bb0*/  UMOV UR52, 0x0 ;  /* 0x0000000000347882 */ /* 0x000fe20000000000 */
[----:B------:R-:W-:Y:S01]  /*3bc0*/  UMOV UR53, 0x8200910 ;  /* 0x0820091000357882 */ /* 0x000fe20000000000 */
[----:B------:R-:W-:Y:S01]  /*3bd0*/  UMOV UR50, 0x0 ;  /* 0x0000000000327882 */ /* 0x000fe20000000000 */
[----:B------:R-:W-:Y:S01]  /*3be0*/  UMOV UR51, 0x8200910 ;  /* 0x0820091000337882 */ /* 0x000fe20000000000 */
[----:B------:R-:W-:Y:S01]  /*3bf0*/  UMOV UR48, 0x0 ;  /* 0x0000000000307882 */ /* 0x000fe20000000000 */
[----:B-1----:R-:W-:Y:S01]  /*3c00*/  R2UR UR67, R0 ;  /* 0x00000000004372ca */ /* 0x002fe200000e0000 */
[----:B------:R-:W-:-:S14]  /*3c10*/  UMOV UR49, 0x8200910 ;  /* 0x0820091000317882 */ /* 0x000fdc0000000000 */
.L_x_80:
[C---:B------:R-:W-:Y:S02]  /*3c20*/  LEA R0, R8.reuse, UR41, 0x3 ;  /* 0x0000002908007c11 */ /* 0x040fe4000f8e18ff */
[----:B------:R-:W-:Y:S02]  /*3c30*/  SHF.L.U32 R4, R3, 0x1f, RZ ;  /* 0x0000001f03047819 */ /* 0x000fe400000006ff */
[----:B------:R-:W-:Y:S02]  /*3c40*/  LEA R5, R8, UR41, 0x4 ;  /* 0x0000002908057c11 */ /* 0x000fe4000f8e20ff */
[----:B------:R-:W1:Y:S02]  /*3c50*/  SYNCS.PHASECHK.TRANS64.TRYWAIT P0, [R0+URZ+0xb0], R4 ;  /* 0x0000b004000075a7 */ /* 0x000e6400080011ff */
[----:B-1-3--:R-:W-:Y:S05]  /*3c60*/  @!P0 BRA `(.L_x_73) ;  /* 0x0000005800088947 */ /* 0x00afea0003800000 */
.L_x_177:
[----:B-1----:R-:W1:Y:S01]  /*3c70*/  LDS.128 R4, [R5+0x140] ;  /* 0x0001400005047984 */ /* 0x002e620000000c00 */
[----:B------:R-:W-:Y:S02]  /*3c80*/  VIADD R0, R0, 0xc0 ;  /* 0x000000c000007836 */ /* 0x000fe40000000000 */
[----:B------:R-:W-:Y:S01]  /*3c90*/  VIADD R8, R8, 0x1 ;  /* 0x0000000108087836 */ /* 0x000fe20000000000 */
[----:B------:R-:W-:Y:S01]  /*3ca0*/  @!PT LDS RZ, [RZ] ;  /* 0x00000000fffff984 */ /* 0x000fe20000000800 */
[----:B------:R-:W-:Y:S01]  /*3cb0*/  @!PT LDS RZ, [RZ] ;  /* 0x00000000fffff984 */ /* 0x000fe20000000800 */
[----:B------:R-:W-:Y:S01]  /*3cc0*/  @!PT LDS RZ, [RZ] ;  /* 0x00000000fffff984 */ /* 0x000fe20000000800 */
[----:B------:R-:W-:Y:S01]  /*3cd0*/  @!PT LDS RZ, [RZ] ;  /* 0x00000000fffff984 */ /* 0x000fe20000000800 */
[----:B------:R2:W-:Y:S06]  /*3ce0*/  MEMBAR.ALL.CTA ;  /* 0x0000000000007992 */ /* 0x0005ec0000008000 */
[----:B--2---:R-:W2:Y:S01]  /*3cf0*/  FENCE.VIEW.ASYNC.S ;  /* 0x00000000000073c6 */ /* 0x004ea20000000000 */
[----:B------:R-:W-:-:S04]  /*3d00*/  PRMT R0, RZ, 0x654, R0 ;  /* 0x00000654ff007816 */ /* 0x000fc80000000000 */
[----:B--2---:R2:W-:Y:S01]  /*3d10*/  SYNCS.ARRIVE.TRANS64.RED.A1T0 RZ, [R0+URZ], RZ ;  /* 0x000000ff00ff79a7 */ /* 0x0045e200081004ff */
[----:B-1----:R-:W-:Y:S01]  /*3d20*/  LOP3.LUT P1, RZ, R6, 0x1, RZ, 0xc0, !PT ;  /* 0x0000000106ff7812 */ /* 0x002fe2000782c0ff */
[----:B--2---:R-:W-:-:S12]  /*3d30*/  BRA.U UP3, `(.L_x_74) ;  /* 0x0000000503587547 */ /* 0x004fd8000b800000 */
[----:B------:R-:W1:Y:S01]  /*3d40*/  LDCU UR4, c[0x0][0x38c] ;  /* 0x00007180ff0477ac */ /* 0x000e620008000800 */
[----:B------:R-:W-:Y:S02]  /*3d50*/  PLOP3.LUT P2, PT, PT, PT, PT, 0x80, 0x8 ;  /* 0x000000000008781c */ /* 0x000fe40003f4f070 */
[----:B------:R-:W-:Y:S01]  /*3d60*/  SHF.L.U32 R4, R9, 0x1f, RZ ;  /* 0x0000001f09047819 */ /* 0x000fe200000006ff */
[----:B------:R-:W-:Y:S02]  /*3d70*/  ULEA UR46, UR47, UR41, 0x3 ;  /* 0x000000292f2e7291 */ /* 0x000fe4000f8e18ff */
[----:B------:R-:W-:Y:S02]  /*3d80*/  ULEA UR36, UR47, UR67, 0x6 ;  /* 0x000000432f247291 */ /* 0x000fe4000f8e30ff */
[----:B-1----:R-:W-:-:S06]  /*3d90*/  UISETP.GE.AND UP0, UPT, UR4, 0x1, UPT ;  /* 0x000000010400788c */ /* 0x002fcc000bf06270 */
[----:B------:R-:W-:-:S05]  /*3da0*/  PLOP3.LUT P0, PT, PT, PT, UP0, 0x80, 0x8 ;  /* 0x000000000008781c */ /* 0x000fca0003f0f008 */
[----:B------:R-:W-:-:S08]  /*3db0*/  @UP0 ULEA UR4, UR38, UR41, 0x3 ;  /* 0x0000002926040291 */ /* 0x000fd0000f8e18ff */
[----:B------:R-:W-:-:S04]  /*3dc0*/  @P0 SHF.L.U32 R0, R2, 0x1f, RZ ;  /* 0x0000001f02000819 */ /* 0x000fc800000006ff */
[----:B------:R1:W2:Y:S01]  /*3dd0*/  @P0 SYNCS.PHASECHK.TRANS64.TRYWAIT P2, [UR4], R0 ;  /* 0x00000000ff0005a7 */ /* 0x0002a20008041104 */
[----:B------:R-:W3:Y:S02]  /*3de0*/  SYNCS.PHASECHK.TRANS64.TRYWAIT P0, [UR46+0xf0], R4 ;  /* 0x0000f004ff0075a7 */ /* 0x000ee4000800112e */
[----:B-123--:R-:W-:Y:S05]  /*3df0*/  @!P0 BRA `(.L_x_75) ;  /* 0x0000005400b88947 */ /* 0x00efea0003800000 */
.L_x_179:
[----:B------:R-:W-:Y:S01]  /*3e00*/  UMOV UR42, UR37 ;  /* 0x00000025002a7c82 */ /* 0x000fe20008000000 */
[----:B------:R-:W-:Y:S05]  /*3e10*/  BRA.U !UP0, `(.L_x_76) ;  /* 0x0000000508107547 */ /* 0x000fea000b800000 */
[----:B------:R-:W-:Y:S02]  /*3e20*/  UIADD3 UR42, UPT, UPT, UR66, UR37, URZ ;  /* 0x00000025422a7290 */ /* 0x000fe4000fffe0ff */
[----:B------:R-:W-:Y:S01]  /*3e30*/  UPLOP3.LUT UP2, UPT, UPT, UPT, UPT, 0x40, 0x4 ;  /* 0x000000000004789c */ /* 0x000fe20003f4e870 */
[----:B------:R-:W-:Y:S01]  /*3e40*/  UMOV UR39, UR64 ;  /* 0x0000004000277c82 */ /* 0x000fe20008000000 */
[----:B------:R-:W-:-:S09]  /*3e50*/  UMOV UR5, UR38 ;  /* 0x0000002600057c82 */ /* 0x000fd20008000000 */
.L_x_79:
[----:B------:R-:W-:Y:S01]  /*3e60*/  ULEA UR7, UR5, UR41, 0x3 ;  /* 0x0000002905077291 */ /* 0x000fe2000f8e18ff */
[----:B--23--:R-:W-:Y:S11]  /*3e70*/  @P2 BRA `(.L_x_77) ;  /* 0x00000000000c2947 */ /* 0x00cff60003800000 */
[----:B-1----:R-:W-:Y:S04]  /*3e80*/  SHF.L.U32 R4, R2, 0x1f, RZ ;  /* 0x0000001f02047819 */ /* 0x002fe800000006ff */
[----:B------:R-:W1:Y:S02]  /*3e90*/  SYNCS.PHASECHK.TRANS64.TRYWAIT P0, [UR7], R4 ;  /* 0x00000004ff0075a7 */ /* 0x000e640008001107 */
[----:B-1----:R-:W-:Y:S05]  /*3ea0*/  @!P0 BRA `(.L_x_78) ;  /* 0x0000005400a48947 */ /* 0x002fea0003800000 */
.L_x_77:
[----:B------:R-:W-:Y:S01]  /*3eb0*/  UISETP.NE.AND UP0, UPT, UR39, 0x1, UPT ;  /* 0x000000012700788c */ /* 0x000fe2000bf05270 */
[----:B------:R-:W-:Y:S01]  /*3ec0*/  PLOP3.LUT P2, PT, PT, PT, PT, 0x80, 0x8 ;  /* 0x000000000008781c */ /* 0x000fe20003f4f070 */
[----:B------:R-:W-:Y:S02]  /*3ed0*/  UIADD3 UR4, UPT, UPT, UR5, 0x1, URZ ;  /* 0x0000000105047890 */ /* 0x000fe4000fffe0ff */
[----:B------:R-:W-:Y:S02]  /*3ee0*/  UIADD3 UR40, UPT, UPT, UR7, 0x30, URZ ;  /* 0x0000003007287890 */ /* 0x000fe4000fffe0ff */
[----:B------:R-:W-:Y:S01]  /*3ef0*/  UISETP.NE.AND UP1, UPT, UR4, 0x6, UPT ;  /* 0x000000060400788c */ /* 0x000fe2000bf25270 */
[----:B------:R-:W-:Y:S01]  /*3f00*/  PLOP3.LUT P0, PT, PT, PT, UP0, 0x80, 0x8 ;  /* 0x000000000008781c */ /* 0x000fe20003f0f008 */
[----:B------:R-:W-:Y:S02]  /*3f10*/  UIADD3 UR37, UPT, UPT, UR37, 0x1, URZ ;  /* 0x0000000125257890 */ /* 0x000fe4000fffe0ff */
[----:B------:R-:W-:Y:S02]  /*3f20*/  USEL UR6, URZ, 0x1, UP1 ;  /* 0x00000001ff067887 */ /* 0x000fe40008800000 */
[----:B------:R-:W-:Y:S02]  /*3f30*/  USEL UR38, UR4, URZ, UP1 ;  /* 0x000000ff04267287 */ /* 0x000fe40008800000 */
[----:B------:R-:W-:Y:S02]  /*3f40*/  UIADD3 UR39, UPT, UPT, UR39, -0x1, URZ ;  /* 0xffffffff27277890 */ /* 0x000fe4000fffe0ff */
[----:B------:R-:W-:Y:S01]  /*3f50*/  @UP0 ULEA UR4, UR38, UR41, 0x3 ;  /* 0x0000002926040291 */ /* 0x000fe2000f8e18ff */
[----:B------:R-:W-:Y:S01]  /*3f60*/  LOP3.LUT R2, R2, UR6, RZ, 0x3c, !PT ;  /* 0x0000000602027c12 */ /* 0x000fe2000f8e3cff */
[----:B------:R-:W-:Y:S02]  /*3f70*/  ULEA UR6, UR5, UR45, 0xa ;  /* 0x0000002d05067291 */ /* 0x000fe4000f8e50ff */
[----:B------:R-:W-:Y:S01]  /*3f80*/  UISETP.NE.AND UP0, UPT, UR37, UR42, UPT ;  /* 0x0000002a2500728c */ /* 0x000fe2000bf05270 */
[----:B-1----:R-:W-:Y:S01]  /*3f90*/  @P0 SHF.L.U32 R0, R2, 0x1f, RZ ;  /* 0x0000001f02000819 */ /* 0x002fe200000006ff */
[----:B------:R-:W-:Y:S02]  /*3fa0*/  UIADD3 UR34, UPT, UPT, UR6, 0x2, URZ ;  /* 0x0000000206227890 */ /* 0x000fe4000fffe0ff */
[----:B------:R-:W-:Y:S01]  /*3fb0*/  UIADD3 UR30, UPT, UPT, UR6, 0x4, URZ ;  /* 0x00000004061e7890 */ /* 0x000fe2000fffe0ff */
[----:B------:R2:W3:Y:S01]  /*3fc0*/  @P0 SYNCS.PHASECHK.TRANS64.TRYWAIT P2, [UR4], R0 ;  /* 0x00000000ff0005a7 */ /* 0x0004e20008041104 */
[----:B------:R-:W-:Y:S02]  /*3fd0*/  ULEA UR4, UR5, UR44, 0xa ;  /* 0x0000002c05047291 */ /* 0x000fe4000f8e50ff */
[----:B------:R-:W-:Y:S02]  /*3fe0*/  UIADD3 UR26, UPT, UPT, UR6, 0x6, URZ ;  /* 0x00000006061a7890 */ /* 0x000fe4000fffe0ff */
        /* <DEDUP_REMOVED lines=10> */
[----:B------:R-:W-:Y:S01]  /*4090*/  UIADD3 UR8, UPT, UPT, UR4, 0x206, URZ ;  /* 0x0000020604087890 */ /* 0x000fe2000fffe0ff */
[----:B------:R-:W-:Y:S01]  /*40a0*/  UMOV UR7, 0x40004040 ;  /* 0x4000404000077882 */ /* 0x000fe20000000000 */
[----:B------:R-:W-:Y:S01]  /*40b0*/  UMOV UR5, 0x40004040 ;  /* 0x4000404000057882 */ /* 0x000fe20000000000 */
[----:B------:R-:W-:Y:S01]  /*40c0*/  UMOV UR35, 0x40004040 ;  /* 0x4000404000237882 */ /* 0x000fe20000000000 */
[----:B------:R1:W-:Y:S01]  /*40d0*/  UTCHMMA.2CTA gdesc[UR4], gdesc[UR6], tmem[UR36], tmem[UR62], idesc[UR63], UP2 ;  /* 0x00ff3e06040075ea */ /* 0x0003e20009200024 */
[----:B------:R-:W-:Y:S01]  /*40e0*/  UPLOP3.LUT UP2, UPT, UPT, UPT, UPT, 0x80, 0x8 ;  /* 0x000000000008789c */ /* 0x000fe20003f4f070 */
[----:B------:R-:W-:Y:S01]  /*40f0*/  UMOV UR33, 0x40004040 ;  /* 0x4000404000217882 */ /* 0x000fe20000000000 */
[----:B------:R-:W-:Y:S01]  /*4100*/  UMOV UR31, 0x40004040 ;  /* 0x40004040001f7882 */ /* 0x000fe20000000000 */
[----:B------:R2:W-:Y:S01]  /*4110*/  UTCHMMA.2CTA gdesc[UR32], gdesc[UR34], tmem[UR36], tmem[UR60], idesc[UR61], UPT ;  /* 0x00ff3c22200075ea */ /* 0x0005e2000ba00024 */
        /* <DEDUP_REMOVED lines=14> */
[----:B------:R-:W-:Y:S01]  /*4200*/  UMOV UR9, 0x40004040 ;  /* 0x4000404000097882 */ /* 0x000fe20000000000 */
[----:B------:R2:W-:Y:S01]  /*4210*/  UTCHMMA.2CTA gdesc[UR12], gdesc[UR14], tmem[UR36], tmem[UR50], idesc[UR51], UPT ;  /* 0x00ff320e0c0075ea */ /* 0x0005e2000ba00024 */
[----:B------:R2:W-:Y:S01]  /*4220*/  UTCHMMA.2CTA gdesc[UR8], gdesc[UR10], tmem[UR36], tmem[UR48], idesc[UR49], UPT ;  /* 0x00ff300a080075ea */ /* 0x0005e2000ba00024 */
[----:B------:R2:W-:Y:S01]  /*4230*/  UTCBAR.2CTA.MULTICAST [UR40], URZ, UR43 ;  /* 0x000000ff280073e9 */ /* 0x0005e2000820082b */
[----:B-1----:R-:W-:Y:S01]  /*4240*/  UMOV UR5, UR38 ;  /* 0x0000002600057c82 */ /* 0x002fe20008000000 */
[----:B------:R-:W-:Y:S05]  /*4250*/  BRA.U UP0, `(.L_x_79) ;  /* 0xfffffffd00007547 */ /* 0x000fea000b83ffff */
.L_x_76:
[----:B------:R-:W-:Y:S01]  /*4260*/  UIADD3 UR4, UPT, UPT, UR46, 0xd0, URZ ;  /* 0x000000d02e047890 */ /* 0x000fe2000fffe0ff */
[----:B------:R-:W-:-:S08]  /*4270*/  UMOV UR37, UR42 ;  /* 0x0000002a00257c82 */ /* 0x000fd00008000000 */
[----:B------:R4:W-:Y:S01]  /*4280*/  UTCBAR.2CTA.MULTICAST [UR4], URZ, UR65 ;  /* 0x000000ff040073e9 */ /* 0x0009e20008200841 */
[----:B------:R-:W-:Y:S02]  /*4290*/  NOP ;  /* 0x0000000000007918 */ /* 0x000fe40000000000 */
.L_x_74:
[----:B----4-:R-:W-:Y:S01]  /*42a0*/  UIADD3 UR4, UPT, UPT, UR47, 0x1, URZ ;  /* 0x000000012f047890 */ /* 0x010fe2000fffe0ff */
[----:B------:R-:W-:-:S03]  /*42b0*/  ISETP.NE.AND P0, PT, R8, 0x2, PT ;  /* 0x000000020800780c */ /* 0x000fc60003f05270 */
[----:B------:R-:W-:Y:S01]  /*42c0*/  UISETP.NE.AND UP0, UPT, UR4, 0x4, UPT ;  /* 0x000000040400788c */ /* 0x000fe2000bf05270 */
[----:B-12---:R-:W-:Y:S02]  /*42d0*/  SEL R0, RZ, 0x1, P0 ;  /* 0x00000001ff007807 */ /* 0x006fe40000000000 */
[----:B------:R-:W-:Y:S01]  /*42e0*/  SEL R8, R8, RZ, P0 ;  /* 0x000000ff08087207 */ /* 0x000fe20000000000 */
[----:B------:R-:W-:Y:S01]  /*42f0*/  USEL UR5, URZ, 0x1, UP0 ;  /* 0x00000001ff057887 */ /* 0x000fe20008000000 */
[----:B------:R-:W-:Y:S01]  /*4300*/  LOP3.LUT R3, R3, R0, RZ, 0x3c, !PT ;  /* 0x0000000003037212 */ /* 0x000fe200078e3cff */
[----:B------:R-:W-:-:S04]  /*4310*/  USEL UR47, UR4, URZ, UP0 ;  /* 0x000000ff042f7287 */ /* 0x000fc80008000000 */
[----:B------:R-:W-:Y:S01]  /*4320*/  LOP3.LUT R9, R9, UR5, RZ, 0x3c, !PT ;  /* 0x0000000509097c12 */ /* 0x000fe2000f8e3cff */
[----:B------:R-:W-:Y:S07]  /*4330*/  @P1 BRA `(.L_x_80) ;  /* 0xfffffff800381947 */ /* 0x000fee000383ffff */
[----:B------:R-:W1:Y:S01]  /*4340*/  S2UR UR8, SR_CgaCtaId ;  /* 0x00000000000879c3 */ /* 0x000e620000008800 */
[----:B------:R-:W-:Y:S01]  /*4350*/  ELECT P0, URZ, PT ;  /* 0x0000000000ff782f */ /* 0x000fe20003800000 */
[----:B------:R-:W-:Y:S01]  /*4360*/  HFMA2 R0, -RZ, RZ, 0, 5.9604644775390625e-08 ;  /* 0x00000001ff007431 */ /* 0x000fe200000001ff */
[----:B------:R-:W-:-:S05]  /*4370*/  UMOV UR4, 0x40 ;  /* 0x0000004000047882 */ /* 0x000fca0000000000 */
[----:B------:R-:W-:Y:S01]  /*4380*/  UVIRTCOUNT.DEALLOC.SMPOOL 0x80 ;  /* 0x000000800000784c */ /* 0x000fe20000000000 */
[----:B------:R-:W-:Y:S02]  /*4390*/  UISETP.NE.AND UP1, UPT, UR68, URZ, UPT ;  /* 0x000000ff4400728c */ /* 0x000fe4000bf25270 */
[----:B-1----:R-:W-:-:S09]  /*43a0*/  ULEA UR8, UR8, UR4, 0x18 ;  /* 0x0000000408087291 */ /* 0x002fd2000f8ec0ff */
[----:B------:R1:W-:Y:S01]  /*43b0*/  @P0 STS.U8 [UR8+0x1c], R0 ;  /* 0x00001c00ff000988 */ /* 0x0003e20008000008 */
[----:B------:R-:W-:Y:S05]  /*43c0*/  BRA.U UP1, `(.L_x_81) ;  /* 0x0000000101a07547 */ /* 0x000fea000b800000 */
[----:B------:R-:W-:Y:S01]  /*43d0*/  UIADD3 UR7, UPT, UPT, UR41, 0xf0, URZ ;  /* 0x000000f029077890 */ /* 0x000fe2000fffe0ff */
[----:B------:R-:W-:-:S03]  /*43e0*/  SHF.L.U32 R2, R9, 0x1f, RZ ;  /* 0x0000001f09027819 */ /* 0x000fc600000006ff */
[----:B------:R-:W-:-:S09]  /*43f0*/  ULEA UR4, UR47, UR7, 0x3 ;  /* 0x000000072f047291 */ /* 0x000fd2000f8e18ff */
[----:B------:R-:W2:Y:S02]  /*4400*/  SYNCS.PHASECHK.TRANS64.TRYWAIT P0, [UR4], R2 ;  /* 0x00000002ff0075a7 */ /* 0x000ea40008001104 */
[----:B--2---:R-:W-:Y:S05]  /*4410*/  @!P0 BRA `(.L_x_82) ;  /* 0x0000005000608947 */ /* 0x004fea0003800000 */
.L_x_182:
        /* <DEDUP_REMOVED lines=9> */
.L_x_184:
        /* <DEDUP_REMOVED lines=9> */
.L_x_186:
[----:B------:R-:W-:-:S04]  /*4540*/  UIADD3 UR4, UPT, UPT, UR4, 0x1, URZ ;  /* 0x0000000104047890 */ /* 0x000fc8000fffe0ff */
[----:B------:R-:W-:-:S04]  /*4550*/  UISETP.NE.AND UP0, UPT, UR4, 0x4, UPT ;  /* 0x000000040400788c */ /* 0x000fc8000bf05270 */
[----:B------:R-:W-:Y:S02]  /*4560*/  USEL UR5, URZ, 0x1, UP0 ;  /* 0x00000001ff057887 */ /* 0x000fe40008000000 */
[----:B------:R-:W-:-:S04]  /*4570*/  USEL UR4, UR4, URZ, UP0 ;  /* 0x000000ff04047287 */ /* 0x000fc80008000000 */
[----:B------:R-:W-:Y:S01]  /*4580*/  ULEA UR4, UR4, UR7, 0x3 ;  /* 0x0000000704047291 */ /* 0x000fe2000f8e18ff */
[----:B------:R-:W-:-:S04]  /*4590*/  LOP3.LUT R2, R2, UR5, RZ, 0x3c, !PT ;  /* 0x0000000502027c12 */ /* 0x000fc8000f8e3cff */
[----:B------:R-:W-:Y:S01]  /*45a0*/  SHF.L.U32 R2, R2, 0x1f, RZ ;  /* 0x0000001f02027819 */ /* 0x000fe200000006ff */
[----:B-1----:R-:W-:-:S04]  /*45b0*/  IMAD.U32 R0, RZ, RZ, UR4 ;  /* 0x00000004ff007e24 */ /* 0x002fc8000f8e00ff */
[----:B------:R1:W2:Y:S03]  /*45c0*/  SYNCS.PHASECHK.TRANS64.TRYWAIT P0, [R0+URZ], R2 ;  /* 0x00000002000075a7 */ /* 0x0002a600080011ff */
[----:B--2---:R-:W-:Y:S05]  /*45d0*/  @!P0 NANOSLEEP.SYNCS 0x989680 ;  /* 0x009896800000895d */ /* 0x004fea0003900000 */
[----:B------:R-:W2:Y:S02]  /*45e0*/  @!P0 SYNCS.PHASECHK.TRANS64 P0, [R0+URZ], R2 ;  /* 0x00000002000085a7 */ /* 0x000ea400080010ff */
[----:B--2---:R-:W-:Y:S05]  /*45f0*/  @P0 BRA `(.L_x_85) ;  /* 0x0000000000200947 */ /* 0x004fea0003800000 */
.L_x_86:
[----:B--2---:R2:W4:Y:S02]  /*4600*/  SYNCS.PHASECHK.TRANS64.TRYWAIT P0, [R0+URZ], R2 ;  /* 0x00000002000075a7 */ /* 0x00452400080011ff */
[----:B----4-:R-:W-:Y:S05]  /*4610*/  @!P0 NANOSLEEP.SYNCS 0x989680 ;  /* 0x009896800000895d */ /* 0x010fea0003900000 */
[----:B------:R-:W4:Y:S02]  /*4620*/  @!P0 SYNCS.PHASECHK.TRANS64 P0, [R0+URZ], R2 ;  /* 0x00000002000085a7 */ /* 0x000f2400080010ff */
[----:B----4-:R-:W-:Y:S05]  /*4630*/  @!P0 BRA `(.L_x_86) ;  /* 0xfffffffc00f08947 */ /* 0x010fea000383ffff */
[----:B------:R-:W-:Y:S05]  /*4640*/  BRA `(.L_x_85) ;  /* 0x00000000000c7947 */ /* 0x000fea0003800000 */
.L_x_81:
[----:B------:R-:W-:-:S04]  /*4650*/  UIADD3 UR4, UPT, UPT, UR41, 0x130, URZ ;  /* 0x0000013029047890 */ /* 0x000fc8000fffe0ff */
[----:B------:R-:W-:-:S09]  /*4660*/  UPRMT UR4, UR69, 0x654, UR4 ;  /* 0x0000065445047896 */ /* 0x000fd20008000004 */
[----:B------:R-:W-:Y:S03]  /*4670*/  SYNCS.ARRIVE.TRANS64.RED.A1T0 RZ, [UR4], RZ ;  /* 0x000000ffffff79a7 */ /* 0x000fe60008100404 */
.L_x_85:
[----:B-12---:R-:W-:Y:S01]  /*4680*/  SHF.L.U32 R2, RZ, 0x1f, RZ ;  /* 0x0000001fff027819 */ /* 0x006fe200000006ff */
[----:B------:R-:W-:Y:S01]  /*4690*/  UIADD3 UR4, UPT, UPT, UR41, 0x130, URZ ;  /* 0x0000013029047890 */ /* 0x000fe2000fffe0ff */
[----:B------:R-:W-:Y:S02]  /*46a0*/  PLOP3.LUT P0, PT, PT, PT, UP1, 0x80, 0x8 ;  /* 0x000000000008781c */ /* 0x000fe40003f0f018 */
[----:B------:R-:W1:Y:S02]  /*46b0*/  SYNCS.PHASECHK.TRANS64.TRYWAIT P1, [UR41+0x130], R2 ;  /* 0x00013002ff0075a7 */ /* 0x000e640008021129 */
[----:B-1----:R-:W-:Y:S09]  /*46c0*/  @!P1 BRA `(.L_x_87) ;  /* 0x0000004c00fc9947 */ /* 0x002ff20003800000 */
.L_x_188:
[----:B------:R-:W-:Y:S01]  /*46d0*/  @!UP1 UPRMT UR4, UR69, 0x654, UR4 ;  /* 0x0000065445049896 */ /* 0x000fe20008000004 */
[----:B------:R-:W-:Y:S01]  /*46e0*/  UMOV UR5, 0xffff ;  /* 0x0000ffff00057882 */ /* 0x000fe20000000000 */
[----:B------:R-:W-:-:S07]  /*46f0*/  UMOV UR6, 0x1 ;  /* 0x0000000100067882 */ /* 0x000fce0000000000 */
[----:B------:R-:W-:Y:S01]  /*4700*/  @!P0 SYNCS.ARRIVE.TRANS64.RED.A1T0 RZ, [UR4], RZ ;  /* 0x000000ffffff89a7 */ /* 0x000fe20008100404 */
[----:B------:R-:W-:Y:S01]  /*4710*/  NOP ;  /* 0x0000000000007918 */ /* 0x000fe20000000000 */
[----:B-1----:R-:W1:Y:S01]  /*4720*/  LDS R0, [UR8+0x14] ;  /* 0x00001408ff007984 */ /* 0x002e620008000800 */
[----:B------:R-:W-:-:S04]  /*4730*/  ULOP3.LUT UR4, UR67, 0xffff, URZ, 0xc0, !UPT ;  /* 0x0000ffff43047892 */ /* 0x000fc8000f8ec0ff */
[----:B------:R-:W-:-:S04]  /*4740*/  USHF.R.U32.HI UR4, URZ, 0x5, UR4 ;  /* 0x00000005ff047899 */ /* 0x000fc80008011604 */
[----:B------:R-:W-:Y:S02]  /*4750*/  USHF.L.U32 UR5, UR5, UR4, URZ ;  /* 0x0000000405057299 */ /* 0x000fe400080006ff */
[----:B------:R-:W-:-:S04]  /*4760*/  USHF.L.U32 UR4, UR6, UR4, URZ ;  /* 0x0000000406047299 */ /* 0x000fc800080006ff */
[----:B-1----:R-:W-:-:S04]  /*4770*/  LOP3.LUT R0, R0, UR5, RZ, 0xc0, !PT ;  /* 0x0000000500007c12 */ /* 0x002fc8000f8ec0ff */
[----:B------:R-:W-:-:S13]  /*4780*/  ISETP.NE.AND P0, PT, R0, UR5, PT ;  /* 0x0000000500007c0c */ /* 0x000fda000bf05270 */
[----:B------:R-:W-:Y:S05]  /*4790*/  @P0 BRA `(.L_x_88) ;  /* 0x0000000000580947 */ /* 0x000fea0003800000 */
[----:B------:R-:W1:Y:S02]  /*47a0*/  LDS R0, [UR8+0x18] ;  /* 0x00001808ff007984 */ /* 0x000e640008000800 */
[----:B-1----:R-:W-:-:S04]  /*47b0*/  LOP3.LUT R0, R0, UR4, RZ, 0xc0, !PT ;  /* 0x0000000400007c12 */ /* 0x002fc8000f8ec0ff */
[----:B------:R-:W-:-:S13]  /*47c0*/  ISETP.NE.AND P0, PT, R0, UR4, PT ;  /* 0x0000000400007c0c */ /* 0x000fda000bf05270 */
[----:B------:R-:W-:Y:S05]  /*47d0*/  @P0 BRA `(.L_x_89) ;  /* 0x00000000003c0947 */ /* 0x000fea0003800000 */
[----:B------:R-:W1:Y:S01]  /*47e0*/  S2R R2, SR_LANEID ;  /* 0x0000000000027919 */ /* 0x000e620000000000 */
[----:B------:R-:W-:-:S06]  /*47f0*/  ULOP3.LUT UR5, URZ, UR5, URZ, 0x33, !UPT ;  /* 0x00000005ff057292 */ /* 0x000fcc000f8e33ff */
[----:B------:R-:W-:-:S04]  /*4800*/  IMAD.U32 R0, RZ, RZ, UR5 ;  /* 0x00000005ff007e24 */ /* 0x000fc8000f8e00ff */
[----:B------:R2:W4:Y:S02]  /*4810*/  REDUX UR7, R0 ;  /* 0x00000000000773c4 */ /* 0x0005240000000000 */
[----:B------:R1:W-:Y:S01]  /*4820*/  UTCATOMSWS.AND URZ, UR5 ;  /* 0x0000000500ff79e3 */ /* 0x0003e20008000000 */
[----:B--2---:R-:W-:Y:S01]  /*4830*/  LOP3.LUT R0, RZ, UR4, RZ, 0x33, !PT ;  /* 0x00000004ff007c12 */ /* 0x004fe2000f8e33ff */
[----:B------:R-:W-:Y:S02]  /*4840*/  VOTEU.ANY UR4, UPT, PT ;  /* 0x0000000000047886 */ /* 0x000fe400038e0100 */
[----:B------:R-:W-:Y:S02]  /*4850*/  UFLO.U32 UR4, UR4 ;  /* 0x00000004000472bd */ /* 0x000fe400080e0000 */
[----:B------:R-:W2:Y:S04]  /*4860*/  REDUX UR6, R0 ;  /* 0x00000000000673c4 */ /* 0x000ea80000000000 */
[----:B-1----:R-:W-:-:S02]  /*4870*/  ISETP.EQ.U32.AND P0, PT, R2, UR4, PT ;  /* 0x0000000402007c0c */ /* 0x002fc4000bf02070 */
[----:B----4-:R-:W-:-:S11]  /*4880*/  MOV R2, UR7 ;  /* 0x0000000700027c02 */ /* 0x010fd60008000f00 */
[----:B------:R1:W-:Y:S01]  /*4890*/  @P0 ATOMS.AND RZ, [UR8+0x14], R2 ;  /* 0x00001402ffff098c */ /* 0x0003e2000a800008 */
[----:B--2---:R-:W-:-:S05]  /*48a0*/  IMAD.U32 R0, RZ, RZ, UR6 ;  /* 0x00000006ff007e24 */ /* 0x004fca000f8e00ff */
[----:B------:R1:W-:Y:S01]  /*48b0*/  @P0 ATOMS.AND RZ, [UR8+0x18], R0 ;  /* 0x00001800ffff098c */ /* 0x0003e2000a800008 */
[----:B------:R-:W-:Y:S05]  /*48c0*/  BRA `(.L_x_90) ;  /* 0x0000000000147947 */ /* 0x000fea0003800000 */
.L_x_89:
[----:B------:R-:W-:Y:S02]  /*48d0*/  MOV R2, 0x48f0 ;  /* 0x000048f000027802 */ /* 0x000fe40000000f00 */
[----:B---3-5:R-:W-:Y:S05]  /*48e0*/  CALL.REL.NOINC `($__internal_0_$__cuda_sm10x_tcgen05_guardrail_trap_col_being_dealloced_not_returned_by_alloc) ;  /* 0x0000005000dc7944 */ /* 0x028fea0003c00000 */
[----:B------:R-:W-:Y:S05]  /*48f0*/  BRA `(.L_x_90) ;  /* 0x0000000000087947 */ /* 0x000fea0003800000 */
.L_x_88:
[----:B------:R-:W-:Y:S02]  /*4900*/  MOV R2, 0x4920 ;  /* 0x0000492000027802 */ /* 0x000fe40000000f00 */
[----:B---3-5:R-:W-:Y:S05]  /*4910*/  CALL.REL.NOINC `($__internal_2_$__cuda_sm10x_tcgen05_guardrail_trap_unallocated_columns_being_dealloced) ;  /* 0x0000005000e87944 */ /* 0x028fea0003c00000 */
.L_x_90:
[----:B------:R-:W-:Y:S01]  /*4920*/  NOP ;  /* 0x0000000000007918 */ /* 0x000fe20000000000 */
[----:B------:R-:W-:Y:S05]  /*4930*/  EXIT ;  /* 0x000000000000794d */ /* 0x000fea0003800000 */
.L_x_61:
[----:B------:R-:W-:-:S09]  /*4940*/  UISETP.NE.OR UP0, UPT, UR21, 0x3, !UP3 ;  /* 0x000000031500788c */ /* 0x000fd2000df05670 */
[----:B------:R-:W-:Y:S05]  /*4950*/  BRA.U UP0, `(.L_x_91) ;  /* 0x0000001100b87547 */ /* 0x000fea000b800000 */
[----:B------:R-:W1:Y:S01]  /*4960*/  LDCU UR31, c[0x0][0x370] ;  /* 0x00006e00ff1f77ac */ /* 0x000e620008000800 */
[----:B------:R-:W2:Y:S01]  /*4970*/  LDC.64 R16, c[0x0][0x348] ;  /* 0x0000d200ff107b82 */ /* 0x000ea20000000a00 */
[----:B------:R-:W-:Y:S02]  /*4980*/  HFMA2 R13, -RZ, RZ, 0, 0 ;  /* 0x00000000ff0d7431 */ /* 0x000fe400000001ff */
[----:B------:R-:W-:Y:S01]  /*4990*/  IMAD.MOV.U32 R15, RZ, RZ, 0x1 ;  /* 0x00000001ff0f7424 */ /* 0x000fe200078e00ff */
[----:B------:R-:W1:Y:S01]  /*49a0*/  LDCU.128 UR48, c[0x0][0xb10] ;  /* 0x00016200ff3077ac */ /* 0x000e620008000c00 */
[----:B------:R-:W-:Y:S01]  /*49b0*/  IMAD.MOV.U32 R14, RZ, RZ, RZ ;  /* 0x000000ffff0e7224 */ /* 0x000fe200078e00ff */
[----:B------:R-:W-:Y:S01]  /*49c0*/  MOV R7, 0x2000 ;  /* 0x0000200000077802 */ /* 0x000fe20000000f00 */
[----:B------:R-:W3:Y:S01]  /*49d0*/  LDCU UR30, c[0x0][0x374] ;  /* 0x00006e80ff1e77ac */ /* 0x000ee20008000800 */
[----:B------:R-:W4:Y:S01]  /*49e0*/  LDC.64 R2, c[0x0][0x888] ;  /* 0x00022200ff027b82 */ /* 0x000f220000000a00 */
[----:B------:R-:W3:Y:S01]  /*49f0*/  LDCU UR15, c[0x0][0xb0c] ;  /* 0x00016180ff0f77ac */ /* 0x000ee20008000800 */
[----:B------:R-:W2:Y:S06]  /*4a00*/  LDCU UR52, c[0x0][0xb20] ;  /* 0x00016400ff3477ac */ /* 0x000eac0008000800 */
[----:B------:R-:W4:Y:S01]  /*4a10*/  LDC.64 R4, c[0x0][0x890] ;  /* 0x00022400ff047b82 */ /* 0x000f220000000a00 */
[----:B------:R-:W2:Y:S01]  /*4a20*/  LDCU UR4, c[0x0][0xb30] ;  /* 0x00016600ff0477ac */ /* 0x000ea20008000800 */
[----:B------:R-:W-:Y:S01]  /*4a30*/  UMOV UR21, 0x400 ;  /* 0x0000040000157882 */ /* 0x000fe20000000000 */
[----:B-1----:R-:W-:-:S02]  /*4a40*/  UIMAD.WIDE.U32 UR6, UR31, UR48, URZ ;  /* 0x000000301f0672a5 */ /* 0x002fc4000f8e00ff */
[----:B---3--:R-:W-:Y:S02]  /*4a50*/  UIMAD.WIDE.U32 UR8, UR30, UR51, URZ ;  /* 0x000000331e0872a5 */ /* 0x008fe4000f8e00ff */
[----:B------:R-:W-:Y:S02]  /*4a60*/  ULEA UR21, UR47, UR21, 0x18 ;  /* 0x000000152f157291 */ /* 0x000fe4000f8ec0ff */
[----:B------:R-:W-:Y:S02]  /*4a70*/  UPLOP3.LUT UP2, UPT, UPT, UPT, UPT, 0x40, 0x4 ;  /* 0x000000000004789c */ /* 0x000fe40003f4e870 */
[----:B------:R-:W-:Y:S01]  /*4a80*/  UIADD3 UR37, UPT, UPT, UR21, 0x78, URZ ;  /* 0x0000007815257890 */ /* 0x000fe2000fffe0ff */
[----:B------:R-:W-:Y:S01]  /*4a90*/  UMOV UR6, UR7 ;  /* 0x0000000700067c82 */ /* 0x000fe20008000000 */
[----:B------:R-:W-:Y:S01]  /*4aa0*/  UMOV UR38, UR9 ;  /* 0x0000000900267c82 */ /* 0x000fe20008000000 */
[----:B------:R-:W-:Y:S02]  /*4ab0*/  UISETP.GE.AND UP0, UPT, UR45, 0x1, UPT ;  /* 0x000000012d00788c */ /* 0x000fe4000bf06270 */
[----:B------:R-:W-:Y:S01]  /*4ac0*/  UISETP.NE.AND UP4, UPT, UR45, 0x1, UPT ;  /* 0x000000012d00788c */ /* 0x000fe2000bf85270 */
[----:B------:R-:W1:Y:S01]  /*4ad0*/  LDCU.64 UR22, c[0x0][0xb28] ;  /* 0x00016500ff1677ac */ /* 0x000e620008000a00 */
[----:B------:R-:W-:-:S02]  /*4ae0*/  UISETP.NE.AND UP6, UPT, UR15, 0x1, UPT ;  /* 0x000000010f00788c */ /* 0x000fc4000bfc5270 */
[----:B------:R-:W-:Y:S02]  /*4af0*/  UISETP.NE.AND UP5, UPT, UR50, 0x1, UPT ;  /* 0x000000013200788c */ /* 0x000fe4000bfa5270 */
[----:B------:R-:W-:Y:S02]  /*4b00*/  UIADD3 UR41, UPT, UPT, UR21, 0x60, URZ ;  /* 0x0000006015297890 */ /* 0x000fe4000fffe0ff */
[----:B------:R-:W-:Y:S02]  /*4b10*/  UIADD3 UR33, UPT, UPT, UR21, 0x68, URZ ;  /* 0x0000006815217890 */ /* 0x000fe4000fffe0ff */
[----:B------:R-:W-:Y:S02]  /*4b20*/  UIADD3 UR25, UPT, UPT, UR21, 0x70, URZ ;  /* 0x0000007015197890 */ /* 0x000fe4000fffe0ff */
[----:B------:R-:W-:Y:S02]  /*4b30*/  UPRMT UR37, UR47, 0x654, UR37 ;  /* 0x000006542f257896 */ /* 0x000fe40008000025 */
[----:B------:R-:W-:-:S02]  /*4b40*/  USHF.R.U32.HI UR39, URZ, UR49, UR6 ;  /* 0x00000031ff277299 */ /* 0x000fc40008011606 */
[----:B--2---:R-:W-:Y:S02]  /*4b50*/  USHF.R.U32.HI UR38, URZ, UR52, UR38 ;  /* 0x00000034ff267299 */ /* 0x004fe40008011626 */
[----:B------:R-:W-:-:S11]  /*4b60*/  UISETP.NE.AND UP3, UPT, UR4, 0x1, UPT ;  /* 0x000000010400788c */ /* 0x000fd6000bf65270 */
.L_x_102:
[C---:B------:R-:W-:Y:S02]  /*4b70*/  LEA R12, R14.reuse, UR21, 0x3 ;  /* 0x000000150e0c7c11 */ /* 0x040fe4000f8e18ff */
[----:B------:R-:W-:Y:S02]  /*4b80*/  SHF.L.U32 R0, R13, 0x1f, RZ ;  /* 0x0000001f0d007819 */ /* 0x000fe400000006ff */
[----:B------:R-:W-:Y:S02]  /*4b90*/  LEA R8, R14, UR21, 0x4 ;  /* 0x000000150e087c11 */ /* 0x000fe4000f8e20ff */
[----:B--2---:R-:W2:Y:S02]  /*4ba0*/  SYNCS.PHASECHK.TRANS64.TRYWAIT P0, [R12+URZ+0xb0], R0 ;  /* 0x0000b0000c0075a7 */ /* 0x004ea400080011ff */
[----:B--2---:R-:W-:Y:S05]  /*4bb0*/  @!P0 BRA `(.L_x_92) ;  /* 0x0000004800d88947 */ /* 0x004fea0003800000 */
.L_x_189:
[----:B------:R-:W3:Y:S01]  /*4bc0*/  LDS.128 R8, [R8+0x140] ;  /* 0x0001400008087984 */ /* 0x000ee20000000c00 */
[----:B------:R-:W-:Y:S01]  /*4bd0*/  UISETP.GE.AND UP0, UPT, UR45, 0x1, UPT ;  /* 0x000000012d00788c */ /* 0x000fe2000bf06270 */
[----:B------:R-:W-:Y:S01]  /*4be0*/  @!PT LDS RZ, [RZ] ;  /* 0x00000000fffff984 */ /* 0x000fe20000000800 */
[----:B------:R-:W-:Y:S01]  /*4bf0*/  @!PT LDS RZ, [RZ] ;  /* 0x00000000fffff984 */ /* 0x000fe20000000800 */
[----:B------:R-:W-:Y:S01]  /*4c00*/  @!PT LDS RZ, [RZ] ;  /* 0x00000000fffff984 */ /* 0x000fe20000000800 */
[----:B------:R-:W-:Y:S01]  /*4c10*/  @!PT LDS RZ, [RZ] ;  /* 0x00000000fffff984 */ /* 0x000fe20000000800 */
[----:B------:R1:W-:Y:S06]  /*4c20*/  MEMBAR.ALL.CTA ;  /* 0x0000000000007992 */ /* 0x0003ec0000008000 */
[----:B-1----:R-:W1:Y:S01]  /*4c30*/  FENCE.VIEW.ASYNC.S ;  /* 0x00000000000073c6 */ /* 0x002e620000000000 */
[----:B---3--:R-:W-:Y:S11]  /*4c40*/  LOP3.LUT P0, RZ, R10, 0x1, RZ, 0xc0, !PT ;  /* 0x000000010aff7812 */ /* 0x008ff6000780c0ff */
[----:B------:R-:W-:Y:S02]  /*4c50*/  @!UPT UIADD3 URZ, UPT, UPT, URZ, URZ, URZ ;  /* 0x000000fffffff290 */ /* 0x000fe4000fffe0ff */
[----:B-1----:R-:W-:Y:S01]  /*4c60*/  VOTEU.ANY UP1, P0 ;  /* 0x0000000000ff7886 */ /* 0x002fe20000020100 */
[----:B------:R-:W-:Y:S11]  /*4c70*/  PLOP3.LUT P0, PT, PT, PT, UP1, 0x80, 0x8 ;  /* 0x000000000008781c */ /* 0x000ff60003f0f018 */
[----:B------:R-:W-:Y:S02]  /*4c80*/  @!UPT UIADD3 URZ, UPT, UPT, URZ, URZ, URZ ;  /* 0x000000fffffff290 */ /* 0x000fe4000fffe0ff */
[----:B--2---:R-:W-:Y:S02]  /*4c90*/  @P0 SHF.R.U32.HI R0, RZ, 0x10, R9 ;  /* 0x00000010ff000819 */ /* 0x004fe40000011609 */
[----:B------:R-:W-:Y:S02]  /*4ca0*/  @P0 MOV R6, R8 ;  /* 0x0000000800060202 */ /* 0x000fe40000000f00 */
[----:B------:R-:W-:Y:S01]  /*4cb0*/  @P0 R2UR UR4, R0 ;  /* 0x00000000000402ca */ /* 0x000fe200000e0000 */
[----:B------:R-:W-:Y:S01]  /*4cc0*/  VIADD R0, R12, 0xc0 ;  /* 0x000000c00c007836 */ /* 0x000fe20000000000 */
[----:B------:R-:W-:Y:S02]  /*4cd0*/  @P0 LOP3.LUT R8, R9, 0xffff, RZ, 0xc0, !PT ;  /* 0x0000ffff09080812 */ /* 0x000fe400078ec0ff */
[----:B------:R-:W-:Y:S02]  /*4ce0*/  @P0 R2UR UR6, R6 ;  /* 0x00000000060602ca */ /* 0x000fe400000e0000 */
[----:B------:R-:W-:Y:S02]  /*4cf0*/  PRMT R0, RZ, 0x654, R0 ;  /* 0x00000654ff007816 */ /* 0x000fe40000000000 */
[----:B------:R-:W-:Y:S02]  /*4d00*/  @P0 R2UR UR5, R8 ;  /* 0x00000000080502ca */ /* 0x000fe400000e0000 */
[----:B------:R1:W-:Y:S03]  /*4d10*/  SYNCS.ARRIVE.TRANS64.RED.A1T0 RZ, [R0+URZ], RZ ;  /* 0x000000ff00ff79a7 */ /* 0x0003e600081004ff */
[----:B------:R-:W-:Y:S04]  /*4d20*/  @UP1 UMOV UR29, UR4 ;  /* 0x00000004001d1c82 */ /* 0x000fe80008000000 */
[----:B------:R-:W-:Y:S04]  /*4d30*/  @UP1 UMOV UR14, UR6 ;  /* 0x00000006000e1c82 */ /* 0x000fe80008000000 */
[----:B------:R-:W-:Y:S01]  /*4d40*/  @UP1 UMOV UR13, UR5 ;  /* 0x00000005000d1c82 */ /* 0x000fe20008000000 */
[----:B------:R-:W-:Y:S05]  /*4d50*/  BRA.U !UP0, `(.L_x_93) ;  /* 0x0000000108a47547 */ /* 0x000fea000b800000 */
[----:B------:R-:W-:Y:S02]  /*4d60*/  UIMAD.WIDE.U32 UR16, UR13, UR51, URZ ;  /* 0x000000330d1072a5 */ /* 0x000fe4000f8e00ff */
[----:B------:R-:W-:Y:S02]  /*4d70*/  UIMAD.WIDE.U32 UR18, UR14, UR48, URZ ;  /* 0x000000300e1272a5 */ /* 0x000fe4000f8e00ff */
[----:B------:R-:W-:Y:S02]  /*4d80*/  USEL UR4, UR30, UR38, !UP5 ;  /* 0x000000261e047287 */ /* 0x000fe4000e800000 */
[----:B------:R-:W-:Y:S02]  /*4d90*/  USEL UR7, UR31, UR39, !UP6 ;  /* 0x000000271f077287 */ /* 0x000fe4000f000000 */
[----:B------:R-:W-:Y:S02]  /*4da0*/  UIMAD.WIDE.U32 UR8, UR4, UR22, URZ ;  /* 0x00000016040872a5 */ /* 0x000fe4000f8e00ff */
[----:B------:R-:W-:Y:S01]  /*4db0*/  UIMAD.WIDE.U32 UR10, UR7, UR22, URZ ;  /* 0x00000016070a72a5 */ /* 0x000fe2000f8e00ff */
[----:B------:R-:W-:Y:S02]  /*4dc0*/  UMOV UR5, UR17 ;  /* 0x0000001100057c82 */ /* 0x000fe40008000000 */
[----:B------:R-:W-:Y:S03]  /*4dd0*/  USHF.R.U32.HI UR6, URZ, UR52, UR5 ;  /* 0x00000034ff067299 */ /* 0x000fe60008011605 */
[----:B------:R-:W-:Y:S01]  /*4de0*/  UMOV UR5, UR19 ;  /* 0x0000001300057c82 */ /* 0x000fe20008000000 */
[----:B------:R-:W-:Y:S02]  /*4df0*/  USEL UR6, UR13, UR6, !UP5 ;  /* 0x000000060d067287 */ /* 0x000fe4000e800000 */
[----:B------:R-:W-:Y:S03]  /*4e00*/  USHF.R.U32.HI UR12, URZ, UR49, UR5 ;  /* 0x00000031ff0c7299 */ /* 0x000fe60008011605 */
[----:B------:R-:W-:Y:S02]  /*4e10*/  UMOV UR5, UR9 ;  /* 0x0000000900057c82 */ /* 0x000fe40008000000 */
[----:B------:R-:W-:Y:S03]  /*4e20*/  @UP4 USHF.R.U32.HI UR4, URZ, UR23, UR5 ;  /* 0x00000017ff044299 */ /* 0x000fe60008011605 */
[----:B------:R-:W-:Y:S01]  /*4e30*/  UMOV UR5, UR11 ;  /* 0x0000000b00057c82 */ /* 0x000fe20008000000 */
[----:B------:R-:W-:Y:S02]  /*4e40*/  UIMAD UR4, UR45, UR4, URZ ;  /* 0x000000042d0472a4 */ /* 0x000fe4000f8e02ff */
[----:B------:R-:W-:Y:S02]  /*4e50*/  @UP4 USHF.R.U32.HI UR7, URZ, UR23, UR5 ;  /* 0x00000017ff074299 */ /* 0x000fe40008011605 */
[----:B------:R-:W-:Y:S02]  /*4e60*/  UIMAD.WIDE.U32 UR10, UR6, UR22, URZ ;  /* 0x00000016060a72a5 */ /* 0x000fe4000f8e00ff */
[----:B------:R-:W-:Y:S02]  /*4e70*/  USEL UR5, UR14, UR12, !UP6 ;  /* 0x0000000c0e057287 */ /* 0x000fe4000f000000 */
[----:B------:R-:W-:Y:S02]  /*4e80*/  UIMAD UR8, UR45, UR7, URZ ;  /* 0x000000072d0872a4 */ /* 0x000fe4000f8e02ff */
[----:B------:R-:W-:Y:S03]  /*4e90*/  UISETP.GE.AND UP0, UPT, UR6, UR4, UPT ;  /* 0x000000040600728c */ /* 0x000fe6000bf06270 */
[----:B------:R-:W-:Y:S01]  /*4ea0*/  UMOV UR4, UR11 ;  /* 0x0000000b00047c82 */ /* 0x000fe20008000000 */
[----:B------:R-:W-:Y:S02]  /*4eb0*/  UISETP.GE.OR UP0, UPT, UR5, UR8, UP0 ;  /* 0x000000080500728c */ /* 0x000fe40008706670 */
[----:B------:R-:W-:Y:S02]  /*4ec0*/  USHF.R.U32.HI UR4, URZ, UR23, UR4 ;  /* 0x00000017ff047299 */ /* 0x000fe40008011604 */
[----:B------:R-:W-:Y:S02]  /*4ed0*/  UIMAD.WIDE.U32 UR8, UR5, UR22, URZ ;  /* 0x00000016050872a5 */ /* 0x000fe4000f8e00ff */
[----:B------:R-:W-:Y:S04]  /*4ee0*/  USEL UR10, UR6, UR4, !UP4 ;  /* 0x00000004060a7287 */ /* 0x000fe8000e000000 */
[----:B------:R-:W-:Y:S01]  /*4ef0*/  UIADD3 UR11, UPT, UPT, -UR10, URZ, URZ ;  /* 0x000000ff0a0b7290 */ /* 0x000fe2000fffe1ff */
[----:B------:R-:W-:Y:S02]  /*4f00*/  @!UP0 UMOV UR4, UR9 ;  /* 0x0000000900048c82 */ /* 0x000fe40008000000 */
[----:B------:R-:W-:Y:S02]  /*4f10*/  @!UP0 USHF.R.U32.HI UR4, URZ, UR23, UR4 ;  /* 0x00000017ff048299 */ /* 0x000fe40008011604 */
[----:B------:R-:W-:Y:S02]  /*4f20*/  UIMAD UR8, UR45, UR11, UR6 ;  /* 0x0000000b2d0872a4 */ /* 0x000fe4000f8e0206 */
[----:B------:R-:W-:Y:S04]  /*4f30*/  @!UP0 USEL UR4, UR5, UR4, !UP4 ;  /* 0x0000000405048287 */ /* 0x000fe8000e000000 */
[----:B------:R-:W-:Y:S02]  /*4f40*/  @!UP0 UIMAD UR7, UR7, UR8, UR4 ;  /* 0x00000008070782a4 */ /* 0x000fe4000f8e0204 */
[----:B------:R-:W-:Y:S02]  /*4f50*/  @!UP0 UIADD3 UR9, UPT, UPT, UR10, -UR4, URZ ;  /* 0x800000040a098290 */ /* 0x000fe4000fffe0ff */
[----:B------:R-:W-:Y:S02]  /*4f60*/  UIADD3 UR8, UPT, UPT, -UR6, URZ, URZ ;  /* 0x000000ff06087290 */ /* 0x000fe4000fffe1ff */
[----:B------:R-:W-:Y:S02]  /*4f70*/  UIADD3 UR4, UPT, UPT, -UR5, URZ, URZ ;  /* 0x000000ff05047290 */ /* 0x000fe4000fffe1ff */
[----:B------:R-:W-:Y:S03]  /*4f80*/  @!UP0 UIMAD UR6, UR9, UR45, UR5 ;  /* 0x0000002d090682a4 */ /* 0x000fe6000f8e0205 */
[----:B------:R-:W-:Y:S01]  /*4f90*/  @!UP0 UMOV UR5, UR7 ;  /* 0x0000000700058c82 */ /* 0x000fe20008000000 */
[----:B------:R-:W-:Y:S02]  /*4fa0*/  UIMAD UR7, UR15, UR4, UR14 ;  /* 0x000000040f0772a4 */ /* 0x000fe4000f8e020e */
[----:B------:R-:W-:Y:S02]  /*4fb0*/  UIMAD UR4, UR50, UR8, UR13 ;  /* 0x00000008320472a4 */ /* 0x000fe4000f8e020d */
[----:B------:R-:W-:Y:S02]  /*4fc0*/  UIMAD UR14, UR5, UR15, UR7 ;  /* 0x0000000f050e72a4 */ /* 0x000fe4000f8e0207 */
[----:B------:R-:W-:Y:S11]  /*4fd0*/  UIMAD UR13, UR6, UR50, UR4 ;  /* 0x00000032060d72a4 */ /* 0x000ff6000f8e0204 */
[----:B------:R-:W-:Y:S01]  /*4fe0*/  @!UPT UIADD3 URZ, UPT, UPT, URZ, URZ, URZ ;  /* 0x000000fffffff290 */ /* 0x000fe2000fffe0ff */
.L_x_93:
[----:B------:R-:W2:Y:S01]  /*4ff0*/  @!UP3 LDCU.128 UR8, c[0x0][0xb10] ;  /* 0x00016200ff08b7ac */ /* 0x000ea20008000c00 */
[C---:B----4-:R-:W-:Y:S02]  /*5000*/  ISETP.NE.U32.AND P1, PT, R4.reuse, RZ, PT ;  /* 0x000000ff0400720c */ /* 0x050fe40003f25070 */
[----:B------:R-:W-:Y:S02]  /*5010*/  ISETP.NE.U32.AND P0, PT, R4, RZ, PT ;  /* 0x000000ff0400720c */ /* 0x000fe40003f05070 */
[C---:B------:R-:W-:Y:S02]  /*5020*/  ISETP.NE.AND.EX P1, PT, R5.reuse, RZ, PT, P1 ;  /* 0x000000ff0500720c */ /* 0x040fe40003f25310 */
[----:B------:R-:W-:Y:S01]  /*5030*/  ISETP.NE.AND.EX P0, PT, R5, RZ, PT, P0 ;  /* 0x000000ff0500720c */ /* 0x000fe20003f05300 */
[----:B------:R-:W3:Y:S01]  /*5040*/  @!UP3 LDCU UR5, c[0x0][0xb0c] ;  /* 0x00016180ff05b7ac */ /* 0x000ee20008000800 */
[----:B------:R-:W-:Y:S01]  /*5050*/  SHF.L.U32 R9, R15, 0x1f, RZ ;  /* 0x0000001f0f097819 */ /* 0x000fe200000006ff */
[----:B------:R-:W-:Y:S02]  /*5060*/  USHF.L.U32 UR42, UR24, 0x7, URZ ;  /* 0x00000007182a7899 */ /* 0x000fe400080006ff */
[----:B------:R-:W-:Y:S02]  /*5070*/  USHF.L.U32 UR43, UR20, 0x6, URZ ;  /* 0x00000006142b7899 */ /* 0x000fe400080006ff */
[----:B--2---:R-:W-:Y:S07]  /*5080*/  UIMAD.WIDE.U32 UR6, UR14, UR8, URZ ;  /* 0x000000080e0672a5 */ /* 0x004fee000f8e00ff */
[----:B------:R-:W-:Y:S01]  /*5090*/  @!UP3 UMOV UR4, UR7 ;  /* 0x000000070004bc82 */ /* 0x000fe20008000000 */
[----:B---3--:R-:W-:Y:S02]  /*50a0*/  @!UP3 UISETP.NE.AND UP0, UPT, UR5, 0x1, UPT ;  /* 0x000000010500b88c */ /* 0x008fe4000bf05270 */
[----:B------:R-:W-:Y:S02]  /*50b0*/  @!UP3 USHF.R.U32.HI UR4, URZ, UR9, UR4 ;  /* 0x00000009ff04b299 */ /* 0x000fe40008011604 */
[----:B------:R-:W-:Y:S02]  /*50c0*/  UIMAD.WIDE.U32 UR6, UR13, UR11, URZ ;  /* 0x0000000b0d0672a5 */ /* 0x000fe4000f8e00ff */
[----:B------:R-:W-:Y:S02]  /*50d0*/  @!UP3 USEL UR8, UR14, UR4, !UP0 ;  /* 0x000000040e08b287 */ /* 0x000fe4000c000000 */
[----:B------:R-:W-:Y:S03]  /*50e0*/  @!UP3 UISETP.NE.AND UP0, UPT, UR10, 0x1, UPT ;  /* 0x000000010a00b88c */ /* 0x000fe6000bf05270 */
[----:B------:R-:W-:Y:S02]  /*50f0*/  @!UP3 UMOV UR6, UR7 ;  /* 0x000000070006bc82 */ /* 0x000fe40008000000 */
[----:B------:R-:W2:Y:S02]  /*5100*/  @!UP3 LDCU UR4, c[0x0][0xb20] ;  /* 0x00016400ff04b7ac */ /* 0x000ea40008000800 */
[----:B--2---:R-:W-:Y:S04]  /*5110*/  @!UP3 USHF.R.U32.HI UR6, URZ, UR4, UR6 ;  /* 0x00000004ff06b299 */ /* 0x004fe80008011606 */
[----:B------:R-:W-:Y:S04]  /*5120*/  @!UP3 USEL UR6, UR13, UR6, !UP0 ;  /* 0x000000060d06b287 */ /* 0x000fe8000c000000 */
[----:B------:R-:W-:Y:S02]  /*5130*/  @!UP3 UIADD3 UR4, UPT, UPT, -UR8, UR6, URZ ;  /* 0x000000060804b290 */ /* 0x000fe4000fffe1ff */
[----:B------:R-:W-:Y:S02]  /*5140*/  @!UP3 UIADD3 UR6, UPT, UPT, UR8, -UR6, URZ ;  /* 0x800000060806b290 */ /* 0x000fe4000fffe0ff */
[----:B------:R-:W-:Y:S02]  /*5150*/  @!UP3 UIMAD UR14, UR4, UR5, UR14 ;  /* 0x00000005040eb2a4 */ /* 0x000fe4000f8e020e */
[----:B------:R-:W-:Y:S01]  /*5160*/  @!UP3 UIMAD UR13, UR6, UR10, UR13 ;  /* 0x0000000a060db2a4 */ /* 0x000fe2000f8e020d */
[----:B------:R-:W-:Y:S11]  /*5170*/  BRA.U UP2, `(.L_x_94) ;  /* 0x0000000102107547 */ /* 0x000ff6000b800000 */
[----:B------:R-:W-:Y:S04]  /*5180*/  MOV R6, UR46 ;  /* 0x0000002e00067c02 */ /* 0x000fe80008000f00 */
[----:B------:R-:W-:Y:S04]  /*5190*/  SHF.L.U32 R6, R6, 0x1f, RZ ;  /* 0x0000001f06067819 */ /* 0x000fe800000006ff */
[----:B------:R-:W2:Y:S02]  /*51a0*/  SYNCS.PHASECHK.TRANS64.TRYWAIT P2, [UR21+0xa8], R6 ;  /* 0x0000a806ff0075a7 */ /* 0x000ea40008041115 */
[----:B--2---:R-:W-:Y:S05]  /*51b0*/  @!P2 BRA `(.L_x_95) ;  /* 0x00000044006ca947 */ /* 0x004fea0003800000 */
.L_x_94:
[----:B------:R-:W-:Y:S05]  /*51c0*/  @!P1 BRA `(.L_x_96) ;  /* 0x0000000000309947 */ /* 0x000fea0003800000 */
[----:B------:R-:W-:Y:S01]  /*51d0*/  ISETP.NE.U32.AND P1, PT, R2, RZ, PT ;  /* 0x000000ff0200720c */ /* 0x000fe20003f25070 */
[----:B------:R-:W2:Y:S01]  /*51e0*/  LDCU.64 UR4, c[0x0][0x358] ;  /* 0x00006b00ff0477ac */ /* 0x000ea20008000a00 */
[----:B------:R-:W-:Y:S02]  /*51f0*/  IMAD.MOV.U32 R26, RZ, RZ, 0x1 ;  /* 0x00000001ff1a7424 */ /* 0x000fe400078e00ff */
[----:B------:R-:W-:Y:S11]  /*5200*/  ISETP.NE.AND.EX P1, PT, R3, RZ, PT, P1 ;  /* 0x000000ff0300720c */ /* 0x000ff60003f25310 */
[----:B------:R-:W-:Y:S02]  /*5210*/  @!UPT UIADD3 URZ, UPT, UPT, URZ, URZ, URZ ;  /* 0x000000fffffff290 */ /* 0x000fe4000fffe0ff */
[----:B------:R-:W3:Y:S01]  /*5220*/  @P1 LDC.64 R10, c[0x0][0x888] ;  /* 0x00022200ff0a1b82 */ /* 0x000ee20000000a00 */
[----:B-1----:R-:W-:Y:S04]  /*5230*/  @P1 IMAD R0, R4, UR36, RZ ;  /* 0x0000002404001c24 */ /* 0x002fe8000f8e02ff */
[----:B---3--:R-:W-:Y:S04]  /*5240*/  @P1 IMAD.WIDE R10, R0, 0x4, R10 ;  /* 0x00000004000a1825 */ /* 0x008fe800078e020a */
[----:B------:R-:W-:Y:S01]  /*5250*/  HFMA2 R0, -RZ, RZ, 0, 5.9604644775390625e-08 ;  /* 0x00000001ff007431 */ /* 0x000fe200000001ff */
[----:B--2--5:R2:W5:Y:S04]  /*5260*/  @P1 LDG.E R27, desc[UR4][R10.64] ;  /* 0x000000040a1b1981 */ /* 0x024568000c1e1900 */
[----:B------:R-:W-:Y:S01]  /*5270*/  @!P1 PRMT R26, R0, 0x7610, R26 ;  /* 0x00007610001a9816 */ /* 0x000fe2000000001a */
[----:B--2---:R-:W3:Y:S06]  /*5280*/  @!P1 LDC R27, c[0x0][0x880] ;  /* 0x00022000ff1b9b82 */ /* 0x004eec0000000800 */
.L_x_96:
[----:B---3-5:R-:W-:Y:S01]  /*5290*/  @!P0 FSETP.EQ.AND P1, PT, R27, RZ, PT ;  /* 0x000000ff1b00820b */ /* 0x028fe20003f22000 */
[----:B------:R-:W-:Y:S01]  /*52a0*/  @!UPT UIADD3 URZ, UPT, UPT, URZ, URZ, URZ ;  /* 0x000000fffffff290 */ /* 0x000fe2000fffe0ff */
[----:B------:R-:W-:Y:S11]  /*52b0*/  @!P0 BRA `(.L_x_97) ;  /* 0x0000000000188947 */ /* 0x000ff60003800000 */
[----:B------:R-:W-:Y:S02]  /*52c0*/  LOP3.LUT P0, RZ, R26, 0xff, RZ, 0xc0, !PT ;  /* 0x000000ff1aff7812 */ /* 0x000fe4000780c0ff */
[----:B------:R-:W-:Y:S04]  /*52d0*/  ISETP.NE.U32.AND P1, PT, R2, RZ, PT ;  /* 0x000000ff0200720c */ /* 0x000fe80003f25070 */
[----:B------:R-:W-:Y:S04]  /*52e0*/  ISETP.NE.AND.EX P1, PT, R3, RZ, PT, P1 ;  /* 0x000000ff0300720c */ /* 0x000fe80003f25310 */
[----:B------:R-:W-:Y:S03]  /*52f0*/  PLOP3.LUT P1, PT, P1, PT, PT, 0x8, 0x80 ;  /* 0x000000000080781c */ /* 0x000fe60000f2e170 */
[----:B------:R-:W-:Y:S11]  /*5300*/  @P0 FSETP.EQ.AND P1, PT, R27, RZ, PT ;  /* 0x000000ff1b00020b */ /* 0x000ff60003f22000 */
[----:B------:R-:W-:Y:S02]  /*5310*/  @!UPT UIADD3 URZ, UPT, UPT, URZ, URZ, URZ ;  /* 0x000000fffffff290 */ /* 0x000fe4000fffe0ff */
.L_x_97:
[----:B------:R-:W2:Y:S01]  /*5320*/  SYNCS.PHASECHK.TRANS64.TRYWAIT P2, [UR21+0x80], R9 ;  /* 0x00008009ff0075a7 */ /* 0x000ea20008041115 */
[----:B------:R-:W-:Y:S04]  /*5330*/  ELECT P0, URZ, PT ;  /* 0x0000000000ff782f */ /* 0x000fe80003800000 */
[----:B------:R-:W-:Y:S11]  /*5340*/  PLOP3.LUT P1, PT, P1, P0, PT, 0xf2, 0x2f ;  /* 0x00000000002f781c */ /* 0x000ff60000f21e72 */
[----:B------:R-:W-:Y:S02]  /*5350*/  @!UPT UIADD3 URZ, UPT, UPT, URZ, URZ, URZ ;  /* 0x000000fffffff290 */ /* 0x000fe4000fffe0ff */
[----:B------:R-:W-:Y:S05]  /*5360*/  @!P1 IADD3 R8, P0, PT, R16, 0x580, RZ ;  /* 0x0000058010089810 */ /* 0x000fea0007f1e0ff */
[----:B-1----:R-:W-:Y:S01]  /*5370*/  @!P1 IMAD.X R6, RZ, RZ, R17, P0 ;  /* 0x000000ffff069224 */ /* 0x002fe200000e0611 */
[----:B--2---:R-:W-:Y:S07]  /*5380*/  @!P2 BRA `(.L_x_98) ;  /* 0x000000440010a947 */ /* 0x004fee0003800000 */
.L_x_192:
[----:B------:R-:W-:Y:S01]  /*5390*/  @!P1 R2UR UR5, R8 ;  /* 0x00000000080592ca */ /* 0x000fe200000e0000 */
[----:B------:R-:W-:Y:S01]  /*53a0*/  VOTEU.ALL UP0, P1 ;  /* 0x0000000000ff7886 */ /* 0x000fe20000800000 */
[----:B------:R-:W-:Y:S01]  /*53b0*/  @!P1 R2UR UR4, R6 ;  /* 0x00000000060492ca */ /* 0x000fe200000e0000 */
[----:B------:R-:W-:Y:S01]  /*53c0*/  UMOV UR16, 0x0 ;  /* 0x0000000000107882 */ /* 0x000fe20000000000 */
[----:B------:R-:W-:Y:S01]  /*53d0*/  UMOV UR17, 0x10000000 ;  /* 0x1000000000117882 */ /* 0x000fe20000000000 */
[----:B------:R-:W-:Y:S01]  /*53e0*/  UMOV UR44, UR36 ;  /* 0x00000024002c7c82 */ /* 0x000fe20008000000 */
[----:B------:R-:W-:Y:S01]  /*53f0*/  @!UP0 UIADD3 UR40, UPT, UPT, UR21, 0x200, URZ ;  /* 0x0000020015288890 */ /* 0x000fe2000fffe0ff */
[----:B-1----:R-:W-:Y:S01]  /*5400*/  @!P1 IMAD.MOV.U32 R0, RZ, RZ, 0x2000 ;  /* 0x00002000ff009424 */ /* 0x002fe200078e00ff */
[----:B------:R-:W-:Y:S01]  /*5410*/  @!UP0 UIADD3 UR10, UPT, UPT, UR42, 0x40, URZ ;  /* 0x000000402a0a8890 */ /* 0x000fe2000fffe0ff */
[----:B------:R-:W-:Y:S01]  /*5420*/  @!P1 IADD3 R8, P0, PT, R16, 0x580, RZ ;  /* 0x0000058010089810 */ /* 0x000fe20007f1e0ff */
[----:B------:R-:W-:Y:S01]  /*5430*/  @!UP0 UIADD3 UR8, UPT, UPT, UR21, 0x1200, URZ ;  /* 0x0000120015088890 */ /* 0x000fe2000fffe0ff */
[----:B------:R-:W-:Y:S02]  /*5440*/  VOTEU.ALL UP0, P1 ;  /* 0x0000000000ff7886 */ /* 0x000fe40000800000 */
[----:B------:R-:W-:Y:S01]  /*5450*/  IMAD.U32 R10, RZ, RZ, UR5 ;  /* 0x00000005ff0a7e24 */ /* 0x000fe2000f8e00ff */
[----:B------:R-:W-:Y:S01]  /*5460*/  UMOV UR9, UR41 ;  /* 0x0000002900097c82 */ /* 0x000fe20008000000 */
[----:B------:R-:W-:Y:S01]  /*5470*/  IMAD.U32 R11, RZ, RZ, UR4 ;  /* 0x00000004ff0b7e24 */ /* 0x000fe2000f8e00ff */
[----:B------:R-:W-:Y:S01]  /*5480*/  UMOV UR11, UR43 ;  /* 0x0000002b000b7c82 */ /* 0x000fe20008000000 */
[----:B------:R-:W-:Y:S01]  /*5490*/  UMOV UR12, UR36 ;  /* 0x00000024000c7c82 */ /* 0x000fe20008000000 */
[----:B------:R-:W-:Y:S01]  /*54a0*/  @!P1 R2UR UR4, R10 ;  /* 0x000000000a0492ca */ /* 0x000fe200000e0000 */
[----:B------:R-:W-:Y:S01]  /*54b0*/  UPRMT UR6, UR47, 0x654, UR41 ;  /* 0x000006542f067896 */ /* 0x000fe20008000029 */
[----:B------:R-:W-:Y:S01]  /*54c0*/  @!P1 R2UR UR5, R11 ;  /* 0x000000000b0592ca */ /* 0x000fe200000e0000 */
[----:B------:R-:W-:Y:S11]  /*54d0*/  @!P1 IMAD.X R6, RZ, RZ, R17, P0 ;  /* 0x000000ffff069224 */ /* 0x000ff600000e0611 */
[----:B------:R-:W-:Y:S01]  /*54e0*/  @!UPT UIADD3 URZ, UPT, UPT, URZ, URZ, URZ ;  /* 0x000000fffffff290 */ /* 0x000fe2000fffe0ff */
[----:B------:R1:W-:Y:S01]  /*54f0*/  @!UP0 UTMALDG.3D [UR40], [UR4], desc[UR16] ;  /* 0x00001028040085b4 */ /* 0x0003e20008011000 */
[----:B------:R-:W-:Y:S05]  /*5500*/  VOTEU.ALL UP0, P1 ;  /* 0x0000000000ff7886 */ /* 0x000fea0000800000 */
[----:B------:R1:W-:Y:S01]  /*5510*/  @!UP0 UTMALDG.3D [UR8], [UR4], desc[UR16] ;  /* 0x00001008040085b4 */ /* 0x0003e20008011000 */
[----:B------:R1:W-:Y:S01]  /*5520*/  @!P1 SYNCS.ARRIVE.TRANS64.RED.A0TR RZ, [UR21+0x60], R0 ;  /* 0x00006000ffff99a7 */ /* 0x0003e20008300415 */
[----:B------:R-:W-:Y:S01]  /*5530*/  SYNCS.ARRIVE.TRANS64.RED.A1T0 RZ, [UR6], RZ ;  /* 0x000000ffffff79a7 */ /* 0x000fe20008100406 */
[----:B------:R-:W2:Y:S02]  /*5540*/  SYNCS.PHASECHK.TRANS64.TRYWAIT P2, [UR21+0x88], R9 ;  /* 0x00008809ff0075a7 */ /* 0x000ea40008041115 */
[----:B-12---:R-:W-:Y:S05]  /*5550*/  @!P2 BRA `(.L_x_99) ;  /* 0x0000004000b4a947 */ /* 0x006fea0003800000 */
.L_x_194:
        /* <DEDUP_REMOVED lines=10> */
[----:B------:R-:W-:Y:S02]  /*5600*/  @!UP0 UIADD3 UR10, UPT, UPT, UR42, 0x50, URZ ;  /* 0x000000502a0a8890 */ /* 0x000fe4000fffe0ff */
[----:B------:R-:W-:Y:S01]  /*5610*/  @!UP0 UIADD3 UR8, UPT, UPT, UR21, 0x3200, URZ ;  /* 0x0000320015088890 */ /* 0x000fe2000fffe0ff */
[----:B------:R-:W-:Y:S01]  /*5620*/  IMAD.U32 R10, RZ, RZ, UR5 ;  /* 0x00000005ff0a7e24 */ /* 0x000fe2000f8e00ff */
[----:B------:R-:W-:Y:S01]  /*5630*/  VOTEU.ALL UP0, P1 ;  /* 0x0000000000ff7886 */ /* 0x000fe20000800000 */
[----:B------:R-:W-:Y:S01]  /*5640*/  IMAD.U32 R11, RZ, RZ, UR4 ;  /* 0x00000004ff0b7e24 */ /* 0x000fe2000f8e00ff */
[----:B------:R-:W-:Y:S01]  /*5650*/  UMOV UR9, UR33 ;  /* 0x0000002100097c82 */ /* 0x000fe20008000000 */
[----:B------:R-:W-:Y:S01]  /*5660*/  UMOV UR11, UR43 ;  /* 0x0000002b000b7c82 */ /* 0x000fe20008000000 */
[----:B------:R-:W-:Y:S01]  /*5670*/  @!P1 R2UR UR4, R10 ;  /* 0x000000000a0492ca */ /* 0x000fe200000e0000 */
[----:B------:R-:W-:Y:S01]  /*5680*/  UMOV UR12, UR36 ;  /* 0x00000024000c7c82 */ /* 0x000fe20008000000 */
[----:B------:R-:W-:Y:S01]  /*5690*/  @!P1 R2UR UR5, R11 ;  /* 0x000000000b0592ca */ /* 0x000fe200000e0000 */
[----:B------:R-:W-:Y:S01]  /*56a0*/  UPRMT UR6, UR47, 0x654, UR33 ;  /* 0x000006542f067896 */ /* 0x000fe20008000021 */
[----:B------:R-:W-:Y:S11]  /*56b0*/  @!P1 IMAD.X R6, RZ, RZ, R17, P0 ;  /* 0x000000ffff069224 */ /* 0x000ff600000e0611 */
[----:B------:R1:W-:Y:S01]  /*56c0*/  @!UP0 UTMALDG.3D [UR32], [UR4], desc[UR16] ;  /* 0x00001020040085b4 */ /* 0x0003e20008011000 */
[----:B------:R-:W-:Y:S05]  /*56d0*/  VOTEU.ALL UP0, P1 ;  /* 0x0000000000ff7886 */ /* 0x000fea0000800000 */
[----:B------:R1:W-:Y:S01]  /*56e0*/  @!UP0 UTMALDG.3D [UR8], [UR4], desc[UR16] ;  /* 0x00001008040085b4 */ /* 0x0003e20008011000 */
[----:B------:R1:W-:Y:S01]  /*56f0*/  @!P1 SYNCS.ARRIVE.TRANS64.RED.A0TR RZ, [UR21+0x68], R0 ;  /* 0x00006800ffff99a7 */ /* 0x0003e20008300415 */
[----:B------:R-:W-:Y:S01]  /*5700*/  SYNCS.ARRIVE.TRANS64.RED.A1T0 RZ, [UR6], RZ ;  /* 0x000000ffffff79a7 */ /* 0x000fe20008100406 */
[----:B------:R-:W2:Y:S02]  /*5710*/  SYNCS.PHASECHK.TRANS64.TRYWAIT P2, [UR21+0x90], R9 ;  /* 0x00009009ff0075a7 */ /* 0x000ea40008041115 */
[----:B-12---:R-:W-:Y:S05]  /*5720*/  @!P2 BRA `(.L_x_100) ;  /* 0x000000400058a947 */ /* 0x006fea0003800000 */
.L_x_196:
        /* <DEDUP_REMOVED lines=9> */
[----:B------:R-:W-:Y:S01]  /*57c0*/  VIADD R14, R14, 0x1 ;  /* 0x000000010e0e7836 */ /* 0x000fe20000000000 */
        /* <DEDUP_REMOVED lines=10> */
[----:B------:R-:W-:Y:S01]  /*5870*/  UMOV UR12, UR36 ;  /* 0x00000024000c7c82 */ /* 0x000fe20008000000 */
[----:B------:R-:W-:Y:S11]  /*5880*/  UPRMT UR6, UR47, 0x654, UR25 ;  /* 0x000006542f067896 */ /* 0x000ff60008000019 */
[----:B------:R1:W-:Y:S01]  /*5890*/  @!UP0 UTMALDG.3D [UR24], [UR4], desc[UR16] ;  /* 0x00001018040085b4 */ /* 0x0003e20008011000 */
[----:B------:R-:W-:Y:S05]  /*58a0*/  VOTEU.ALL UP0, P1 ;  /* 0x0000000000ff7886 */ /* 0x000fea0000800000 */
[----:B------:R1:W-:Y:S01]  /*58b0*/  @!UP0 UTMALDG.3D [UR8], [UR4], desc[UR16] ;  /* 0x00001008040085b4 */ /* 0x0003e20008011000 */
[----:B------:R1:W-:Y:S01]  /*58c0*/  @!P1 SYNCS.ARRIVE.TRANS64.RED.A0TR RZ, [UR21+0x70], R0 ;  /* 0x00007000ffff99a7 */ /* 0x0003e20008300415 */
[----:B------:R-:W-:Y:S01]  /*58d0*/  SYNCS.ARRIVE.TRANS64.RED.A1T0 RZ, [UR6], RZ ;  /* 0x000000ffffff79a7 */ /* 0x000fe20008100406 */
[----:B------:R-:W2:Y:S02]  /*58e0*/  SYNCS.PHASECHK.TRANS64.TRYWAIT P0, [UR21+0x98], R9 ;  /* 0x00009809ff0075a7 */ /* 0x000ea40008001115 */
[----:B-12---:R-:W-:Y:S05]  /*58f0*/  @!P0 BRA `(.L_x_101) ;  /* 0x0000003c00fc8947 */ /* 0x006fea0003800000 */
.L_x_198:
[----:B------:R-:W-:Y:S01]  /*5900*/  UIADD3 UR24, UPT, UPT, UR13, UR63, URZ ;  /* 0x0000003f0d187290 */ /* 0x000fe2000fffe0ff */
[----:B------:R-:W-:Y:S01]  /*5910*/  @!P1 IADD3 R6, P0, PT, R16, 0x580, RZ ;  /* 0x0000058010069810 */ /* 0x000fe20007f1e0ff */
[----:B------:R-:W-:Y:S01]  /*5920*/  UPLOP3.LUT UP2, UPT, UPT, UPT, UPT, 0x80, 0x8 ;  /* 0x000000000008789c */ /* 0x000fe20003f4f070 */
[----:B------:R-:W-:Y:S01]  /*5930*/  R2UR UR26, R53 ;  /* 0x00000000351a72ca */ /* 0x000fe200000e0000 */
[----:B------:R-:W-:Y:S01]  /*5940*/  VOTEU.ALL UP0, P1 ;  /* 0x0000000000ff7886 */ /* 0x000fe20000800000 */
[----:B------:R-:W-:Y:S01]  /*5950*/  @!P1 R2UR UR5, R6 ;  /* 0x00000000060592ca */ /* 0x000fe200000e0000 */
[----:B-1----:R-:W-:Y:S01]  /*5960*/  @!P1 IMAD.X R0, RZ, RZ, R17, P0 ;  /* 0x000000ffff009224 */ /* 0x002fe200000e0611 */
[----:B------:R-:W-:Y:S01]  /*5970*/  UMOV UR6, 0x0 ;  /* 0x0000000000067882 */ /* 0x000fe20000000000 */
[----:B------:R-:W-:Y:S01]  /*5980*/  UMOV UR7, 0x10000000 ;  /* 0x1000000000077882 */ /* 0x000fe20000000000 */
[----:B------:R-:W-:Y:S01]  /*5990*/  @!UP0 UIADD3 UR18, UPT, UPT, UR42, 0x30, URZ ;  /* 0x000000302a128890 */ /* 0x000fe2000fffe0ff */
[----:B------:R-:W-:Y:S01]  /*59a0*/  ISETP.NE.AND P0, PT, R14, 0x2, PT ;  /* 0x000000020e00780c */ /* 0x000fe20003f05270 */
[----:B------:R-:W-:Y:S01]  /*59b0*/  @!UP0 UIADD3 UR16, UPT, UPT, UR21, 0x6200, URZ ;  /* 0x0000620015108890 */ /* 0x000fe2000fffe0ff */
[----:B------:R-:W-:Y:S01]  /*59c0*/  @!P1 R2UR UR4, R0 ;  /* 0x00000000000492ca */ /* 0x000fe200000e0000 */
[----:B------:R-:W-:Y:S01]  /*59d0*/  @!UP0 UIADD3 UR17, UPT, UPT, UR21, 0x78, URZ ;  /* 0x0000007815118890 */ /* 0x000fe2000fffe0ff */
[----:B------:R-:W-:Y:S01]  /*59e0*/  SEL R0, RZ, 0x1, P0 ;  /* 0x00000001ff007807 */ /* 0x000fe20000000000 */
[----:B------:R-:W-:Y:S01]  /*59f0*/  @!UP0 UIADD3 UR10, UPT, UPT, UR42, 0x70, URZ ;  /* 0x000000702a0a8890 */ /* 0x000fe2000fffe0ff */
[----:B------:R-:W-:Y:S01]  /*5a00*/  LOP3.LUT R15, R15, 0x1, RZ, 0x3c, !PT ;  /* 0x000000010f0f7812 */ /* 0x000fe200078e3cff */
[----:B------:R-:W-:Y:S01]  /*5a10*/  @!UP0 UIADD3 UR8, UPT, UPT, UR21, 0x7200, URZ ;  /* 0x0000720015088890 */ /* 0x000fe2000fffe0ff */
[----:B------:R-:W-:Y:S01]  /*5a20*/  IMAD.U32 R8, RZ, RZ, UR5 ;  /* 0x00000005ff087e24 */ /* 0x000fe2000f8e00ff */
[----:B------:R-:W-:Y:S01]  /*5a30*/  VOTEU.ALL UP0, P1 ;  /* 0x0000000000ff7886 */ /* 0x000fe20000800000 */
[----:B------:R-:W-:Y:S01]  /*5a40*/  UMOV UR19, UR43 ;  /* 0x0000002b00137c82 */ /* 0x000fe20008000000 */
[----:B------:R-:W-:Y:S01]  /*5a50*/  UMOV UR20, UR36 ;  /* 0x0000002400147c82 */ /* 0x000fe20008000000 */
[----:B------:R-:W-:Y:S01]  /*5a60*/  UMOV UR11, UR43 ;  /* 0x0000002b000b7c82 */ /* 0x000fe20008000000 */
[----:B------:R-:W-:Y:S01]  /*5a70*/  UMOV UR12, UR36 ;  /* 0x00000024000c7c82 */ /* 0x000fe20008000000 */
[----:B------:R-:W-:Y:S01]  /*5a80*/  UMOV UR9, UR17 ;  /* 0x0000001100097c82 */ /* 0x000fe20008000000 */
[----:B------:R-:W-:Y:S01]  /*5a90*/  IMAD.U32 R9, RZ, RZ, UR4 ;  /* 0x00000004ff097e24 */ /* 0x000fe2000f8e00ff */
[----:B------:R-:W-:Y:S01]  /*5aa0*/  @!P1 R2UR UR4, R8 ;  /* 0x00000000080492ca */ /* 0x000fe200000e0000 */
[----:B------:R-:W-:Y:S01]  /*5ab0*/  UMOV UR36, UR29 ;  /* 0x0000001d00247c82 */ /* 0x000fe20008000000 */
[----:B------:R-:W-:Y:S02]  /*5ac0*/  LOP3.LUT R13, R13, R0, RZ, 0x3c, !PT ;  /* 0x000000000d0d7212 */ /* 0x000fe400078e3cff */
[----:B------:R-:W-:Y:S02]  /*5ad0*/  @!P1 R2UR UR5, R9 ;  /* 0x00000000090592ca */ /* 0x000fe400000e0000 */
[----:B------:R-:W-:Y:S11]  /*5ae0*/  SEL R14, R14, RZ, P0 ;  /* 0x000000ff0e0e7207 */ /* 0x000ff60000000000 */
[----:B------:R1:W-:Y:S01]  /*5af0*/  @!UP0 UTMALDG.3D [UR16], [UR4], desc[UR6] ;  /* 0x00000610040085b4 */ /* 0x0003e20008011000 */
[----:B------:R-:W-:Y:S05]  /*5b00*/  VOTEU.ALL UP0, P1 ;  /* 0x0000000000ff7886 */ /* 0x000fea0000800000 */
[----:B------:R2:W-:Y:S01]  /*5b10*/  @!UP0 UTMALDG.3D [UR8], [UR4], desc[UR6] ;  /* 0x00000608040085b4 */ /* 0x0005e20008011000 */
[----:B------:R2:W-:Y:S01]  /*5b20*/  @!P1 SYNCS.ARRIVE.TRANS64.RED.A0TR RZ, [UR21+0x78], R7 ;  /* 0x00007807ffff99a7 */ /* 0x0005e20008300415 */
[----:B------:R-:W-:Y:S01]  /*5b30*/  SYNCS.ARRIVE.TRANS64.RED.A1T0 RZ, [UR37], RZ ;  /* 0x000000ffffff79a7 */ /* 0x000fe20008100425 */
[----:B-1----:R-:W-:Y:S01]  /*5b40*/  UIADD3 UR20, UPT, UPT, UR14, UR26, URZ ;  /* 0x0000001a0e147290 */ /* 0x002fe2000fffe0ff */
[----:B------:R-:W-:Y:S11]  /*5b50*/  BRA.U UP1, `(.L_x_102) ;  /* 0xfffffff101047547 */ /* 0x000ff6000b83ffff */
[----:B------:R-:W-:-:S04]  /*5b60*/  SHF.L.U32 R2, R15, 0x1f, RZ ;  /* 0x0000001f0f027819 */ /* 0x000fc800000006ff */
[----:B------:R-:W1:Y:S02]  /*5b70*/  SYNCS.PHASECHK.TRANS64.TRYWAIT P0, [UR21+0x80], R2 ;  /* 0x00008002ff0075a7 */ /* 0x000e640008001115 */
[----:B-1----:R-:W-:Y:S05]  /*5b80*/  @!P0 BRA `(.L_x_103) ;  /* 0x0000003c00708947 */ /* 0x002fea0003800000 */
.L_x_200:
[----:B------:R-:W3:Y:S02]  /*5b90*/  SYNCS.PHASECHK.TRANS64.TRYWAIT P0, [UR21+0x88], R2 ;  /* 0x00008802ff0075a7 */ /* 0x000ee40008001115 */
[----:B---3--:R-:W-:Y:S05]  /*5ba0*/  @!P0 BRA `(.L_x_104) ;  /* 0x0000003c00808947 */ /* 0x008fea0003800000 */
.L_x_202:
[----:B------:R-:W3:Y:S02]  /*5bb0*/  SYNCS.PHASECHK.TRANS64.TRYWAIT P0, [UR21+0x90], R2 ;  /* 0x00009002ff0075a7 */ /* 0x000ee40008001115 */
[----:B---3--:R-:W-:Y:S05]  /*5bc0*/  @!P0 BRA `(.L_x_105) ;  /* 0x0000003c00908947 */ /* 0x008fea0003800000 */
.L_x_204:
[----:B-1----:R-:W-:-:S07]  /*5bd0*/  MOV R0, UR21 ;  /* 0x0000001500007c02 */ /* 0x002fce0008000f00 */
.L_x_106:
[----:B-1----:R-:W-:-:S04]  /*5be0*/  SHF.L.U32 R2, R15, 0x1f, RZ ;  /* 0x0000001f0f027819 */ /* 0x002fc800000006ff */
[----:B------:R1:W3:Y:S03]  /*5bf0*/  SYNCS.PHASECHK.TRANS64.TRYWAIT P0, [R0+URZ+0x98], R2 ;  /* 0x00009802000075a7 */ /* 0x0002e600080011ff */
[----:B---3--:R-:W-:Y:S05]  /*5c00*/  @!P0 NANOSLEEP.SYNCS 0x989680 ;  /* 0x009896800000895d */ /* 0x008fea0003900000 */
[----:B------:R-:W3:Y:S02]  /*5c10*/  @!P0 SYNCS.PHASECHK.TRANS64 P0, [R0+URZ+0x98], R2 ;  /* 0x00009802000085a7 */ /* 0x000ee400080010ff */
[----:B--23--:R-:W-:Y:S05]  /*5c20*/  @P0 EXIT ;  /* 0x000000000000094d */ /* 0x00cfea0003800000 */
[----:B------:R-:W-:Y:S05]  /*5c30*/  BRA `(.L_x_106) ;  /* 0xfffffffc00e87947 */ /* 0x000fea000383ffff */
.L_x_91:
[----:B------:R-:W-:-:S06]  /*5c40*/  UISETP.GE.AND UP0, UPT, UR21, 0x4, UPT ;  /* 0x000000041500788c */ /* 0x000fcc000bf06270 */
[----:B------:R-:W-:-:S13]  /*5c50*/  PLOP3.LUT P0, PT, PT, PT, UP0, 0x80, 0x8 ;  /* 0x000000000008781c */ /* 0x000fda0003f0f008 */
[----:B------:R-:W-:Y:S05]  /*5c60*/  @!P0 EXIT ;  /* 0x000000000000894d */ /* 0x000fea0003800000 */
[----:B------:R-:W-:Y:S01]  /*5c70*/  BAR.SYNC.DEFER_BLOCKING 0x6, 0xa0 ;  /* 0x0182800000007b1d */ /* 0x000fe20000010000 */
[C---:B------:R-:W-:Y:S01]  /*5c80*/  IMAD.SHL.U32 R3, R65.reuse, 0x10, RZ ;  /* 0x0000001041037824 */ /* 0x040fe200078e00ff */
[C---:B------:R-:W-:Y:S01]  /*5c90*/  SHF.L.U32 R4, R52.reuse, 0x15, RZ ;  /* 0x0000001534047819 */ /* 0x040fe200000006ff */
[----:B------:R-:W-:Y:S01]  /*5ca0*/  IMAD.SHL.U32 R5, R52, 0x200, RZ ;  /* 0x0000020034057824 */ /* 0x000fe200078e00ff */
[C---:B------:R-:W-:Y:S01]  /*5cb0*/  LOP3.LUT R66, R65.reuse, 0x60, RZ, 0xc0, !PT ;  /* 0x0000006041427812 */ /* 0x040fe200078ec0ff */
[----:B------:R-:W-:Y:S01]  /*5cc0*/  IMAD.SHL.U32 R2, R65, 0x2, RZ ;  /* 0x0000000241027824 */ /* 0x000fe200078e00ff */
[----:B------:R-:W-:Y:S02]  /*5cd0*/  UMOV UR43, 0x400 ;  /* 0x00000400002b7882 */ /* 0x000fe40000000000 */
[----:B------:R-:W1:Y:S01]  /*5ce0*/  LDC.64 R50, c[0x0][0x8b0] ;  /* 0x00022c00ff327b82 */ /* 0x000e620000000a00 */
[----:B------:R-:W-:Y:S01]  /*5cf0*/  ULEA UR43, UR47, UR43, 0x18 ;  /* 0x0000002b2f2b7291 */ /* 0x000fe2000f8ec0ff */
[C---:B------:R-:W-:Y:S01]  /*5d00*/  LOP3.LUT R64, R3.reuse, 0x590, RZ, 0xc0, !PT ;  /* 0x0000059003407812 */ /* 0x040fe200078ec0ff */
[----:B------:R-:W2:Y:S01]  /*5d10*/  LDCU.64 UR6, c[0x0][0x890] ;  /* 0x00011200ff0677ac */ /* 0x000ea20008000a00 */
[----:B------:R-:W-:Y:S01]  /*5d20*/  LOP3.LUT R3, R3, 0x60, RZ, 0xc0, !PT ;  /* 0x0000006003037812 */ /* 0x000fe200078ec0ff */
[----:B------:R-:W-:Y:S01]  /*5d30*/  IMAD.U32 R23, R65, 0x10000, RZ ;  /* 0x0001000041177824 */ /* 0x000fe200078e00ff */
[----:B------:R-:W-:Y:S01]  /*5d40*/  LOP3.LUT R64, R64, 0x200, R5, 0xf8, !PT ;  /* 0x0000020040407812 */ /* 0x000fe200078ef805 */
[----:B------:R-:W-:Y:S01]  /*5d50*/  UIADD3 UR4, UPT, UPT, UR43, 0x200, URZ ;  /* 0x000002002b047890 */ /* 0x000fe2000fffe0ff */
[----:B------:R-:W3:Y:S01]  /*5d60*/  LDC.64 R48, c[0x0][0x8a8] ;  /* 0x00022a00ff307b82 */ /* 0x000ee20000000a00 */
[----:B------:R-:W-:Y:S01]  /*5d70*/  LOP3.LUT R2, R3, 0xc, R2, 0xf8, !PT ;  /* 0x0000000c03027812 */ /* 0x000fe200078ef802 */
[----:B------:R-:W-:Y:S01]  /*5d80*/  HFMA2 R61, -RZ, RZ, 0, 5.9604644775390625e-08 ;  /* 0x00000001ff3d7431 */ /* 0x000fe200000001ff */
[----:B------:R-:W-:Y:S01]  /*5d90*/  LOP3.LUT R4, R4, 0x200000, RZ, 0xc0, !PT ;  /* 0x0020000004047812 */ /* 0x000fe200078ec0ff */
[----:B------:R-:W-:Y:S01]  /*5da0*/  HFMA2 R59, -RZ, RZ, 0, 0 ;  /* 0x00000000ff3b7431 */ /* 0x000fe200000001ff */
[----:B------:R-:W-:Y:S01]  /*5db0*/  LOP3.LUT R64, R64, R2, RZ, 0xfc, !PT ;  /* 0x0000000240407212 */ /* 0x000fe200078efcff */
[----:B------:R-:W-:Y:S01]  /*5dc0*/  IMAD.U32 R55, RZ, RZ, UR4 ;  /* 0x00000004ff377e24 */ /* 0x000fe2000f8e00ff */
[C---:B------:R-:W-:Y:S01]  /*5dd0*/  LOP3.LUT R63, R65.reuse, 0x2, RZ, 0xc0, !PT ;  /* 0x00000002413f7812 */ /* 0x040fe200078ec0ff */
[----:B------:R-:W-:Y:S01]  /*5de0*/  IMAD.MOV.U32 R22, RZ, RZ, RZ ;  /* 0x000000ffff167224 */ /* 0x000fe200078e00ff */
[----:B------:R-:W4:Y:S01]  /*5df0*/  LDS R0, [UR43+0x160] ;  /* 0x0001602bff007984 */ /* 0x000f220008000800 */
[----:B------:R-:W-:Y:S01]  /*5e00*/  LOP3.LUT R23, R4, 0x400000, R23, 0xf8, !PT ;  /* 0x0040000004177812 */ /* 0x000fe200078ef817 */
[----:B------:R-:W-:Y:S01]  /*5e10*/  IMAD R64, R64, 0x4, R55 ;  /* 0x0000000440407824 */ /* 0x000fe200078e0237 */
[----:B------:R-:W-:Y:S01]  /*5e20*/  LOP3.LUT R65, R65, 0x4, RZ, 0xc0, !PT ;  /* 0x0000000441417812 */ /* 0x000fe200078ec0ff */
[----:B--2---:R-:W-:Y:S01]  /*5e30*/  IMAD.U32 R67, RZ, RZ, UR7 ;  /* 0x00000007ff437e24 */ /* 0x004fe2000f8e00ff */
[----:B------:R-:W-:Y:S01]  /*5e40*/  MOV R68, UR6 ;  /* 0x0000000600447c02 */ /* 0x000fe20008000f00 */
[----:B------:R-:W-:Y:S01]  /*5e50*/  IMAD.MOV.U32 R57, RZ, RZ, RZ ;  /* 0x000000ffff397224 */ /* 0x000fe200078e00ff */
[----:B------:R-:W-:Y:S01]  /*5e60*/  MOV R60, RZ ;  /* 0x000000ff003c7202 */ /* 0x000fe20000000f00 */
[--C-:B------:R-:W-:Y:S01]  /*5e70*/  IMAD R63, R63, -0x10, R64.reuse ;  /* 0xfffffff03f3f7824 */ /* 0x100fe200078e0240 */
[----:B------:R-:W2:Y:S01]  /*5e80*/  LDCU UR60, c[0x0][0x370] ;  /* 0x00006e00ff3c77ac */ /* 0x000ea20008000800 */
[----:B------:R-:W-:Y:S01]  /*5e90*/  IMAD R62, R65, -0x10, R64 ;  /* 0xfffffff0413e7824 */ /* 0x000fe200078e0240 */
[----:B------:R-:W1:Y:S01]  /*5ea0*/  LDCU UR42, c[0x0][0xb0c] ;  /* 0x00016180ff2a77ac */ /* 0x000e620008000800 */
[----:B------:R-:W1:Y:S01]  /*5eb0*/  LDCU UR39, c[0x0][0xb30] ;  /* 0x00016600ff2777ac */ /* 0x000e620008000800 */
[----:B------:R-:W1:Y:S01]  /*5ec0*/  LDCU.64 UR54, c[0x0][0x888] ;  /* 0x00011100ff3677ac */ /* 0x000e620008000a00 */
[----:B------:R-:W1:Y:S01]  /*5ed0*/  LDCU.64 UR40, c[0x0][0xb28] ;  /* 0x00016500ff2877ac */ /* 0x000e620008000a00 */
[----:B------:R-:W1:Y:S01]  /*5ee0*/  LDCU.128 UR56, c[0x0][0xb10] ;  /* 0x00016200ff3877ac */ /* 0x000e620008000c00 */
[----:B------:R-:W1:Y:S01]  /*5ef0*/  LDCU UR53, c[0x0][0x374] ;  /* 0x00006e80ff3577ac */ /* 0x000e620008000800 */
[----:B------:R-:W-:Y:S01]  /*5f00*/  UMOV UR52, URZ ;  /* 0x000000ff00347c82 */ /* 0x000fe20008000000 */
[----:B------:R-:W-:Y:S01]  /*5f10*/  UMOV UR46, URZ ;  /* 0x000000ff002e7c82 */ /* 0x000fe20008000000 */
[----:B-1234-:R-:W-:-:S07]  /*5f20*/  IMAD.IADD R23, R0, 0x1, R23 ;  /* 0x0000000100177824 */ /* 0x01efce00078e0217 */
.L_x_150:
[----:B------:R-:W-:Y:S02]  /*5f30*/  LEA R3, R57, UR43, 0x3 ;  /* 0x0000002b39037c11 */ /* 0x000fe4000f8e18ff */
[----:B------:R-:W-:Y:S02]  /*5f40*/  SHF.L.U32 R0, R59, 0x1f, RZ ;  /* 0x0000001f3b007819 */ /* 0x000fe400000006ff */
[----:B-1----:R-:W-:Y:S02]  /*5f50*/  LEA R4, R57, UR43, 0x4 ;  /* 0x0000002b39047c11 */ /* 0x002fe4000f8e20ff */
[----:B------:R-:W1:Y:S02]  /*5f60*/  SYNCS.PHASECHK.TRANS64.TRYWAIT P0, [R3+URZ+0xb0], R0 ;  /* 0x0000b000030075a7 */ /* 0x000e6400080011ff */
[----:B-12---:R-:W-:Y:S05]  /*5f70*/  @!P0 BRA `(.L_x_107) ;  /* 0x0000003800bc8947 */ /* 0x006fea0003800000 */
.L_x_205:
[----:B------:R-:W2:Y:S01]  /*5f80*/  LDS.128 R4, [R4+0x140] ;  /* 0x0001400004047984 */ /* 0x000ea20000000c00 */
[----:B------:R-:W-:Y:S01]  /*5f90*/  UISETP.GE.AND UP0, UPT, UR45, 0x1, UPT ;  /* 0x000000012d00788c */ /* 0x000fe2000bf06270 */
[----:B------:R-:W-:Y:S01]  /*5fa0*/  @!PT LDS RZ, [RZ] ;  /* 0x00000000fffff984 */ /* 0x000fe20000000800 */
[----:B------:R-:W-:Y:S01]  /*5fb0*/  @!PT LDS RZ, [RZ] ;  /* 0x00000000fffff984 */ /* 0x000fe20000000800 */
[----:B------:R-:W-:Y:S01]  /*5fc0*/  @!PT LDS RZ, [RZ] ;  /* 0x00000000fffff984 */ /* 0x000fe20000000800 */
[----:B------:R-:W-:Y:S01]  /*5fd0*/  @!PT LDS RZ, [RZ] ;  /* 0x00000000fffff984 */ /* 0x000fe20000000800 */
[----:B------:R3:W-:Y:S06]  /*5fe0*/  MEMBAR.ALL.CTA ;  /* 0x0000000000007992 */ /* 0x0007ec0000008000 */
[----:B---3--:R-:W3:Y:S01]  /*5ff0*/  FENCE.VIEW.ASYNC.S ;  /* 0x00000000000073c6 */ /* 0x008ee20000000000 */
[----:B--2---:R-:W-:Y:S11]  /*6000*/  LOP3.LUT P0, RZ, R6, 0x1, RZ, 0xc0, !PT ;  /* 0x0000000106ff7812 */ /* 0x004ff6000780c0ff */
[----:B------:R-:W-:Y:S02]  /*6010*/  @!UPT UIADD3 URZ, UPT, UPT, URZ, URZ, URZ ;  /* 0x000000fffffff290 */ /* 0x000fe4000fffe0ff */
[----:B---3--:R-:W-:Y:S01]  /*6020*/  VOTEU.ANY UP1, P0 ;  /* 0x0000000000ff7886 */ /* 0x008fe20000020100 */
[----:B------:R-:W-:Y:S01]  /*6030*/  PLOP3.LUT P0, PT, PT, PT, UP1, 0x80, 0x8 ;  /* 0x000000000008781c */ /* 0x000fe20003f0f018 */
[----:B------:R-:W-:Y:S11]  /*6040*/  UP2UR UR62, UPR, URZ, 0x2 ;  /* 0x00000002ff3e7883 */ /* 0x000ff60008000000 */
[----:B------:R-:W-:Y:S01]  /*6050*/  @!UPT UIADD3 URZ, UPT, UPT, URZ, URZ, URZ ;  /* 0x000000fffffff290 */ /* 0x000fe2000fffe0ff */
[----:B-1----:R-:W-:Y:S02]  /*6060*/  @P0 SHF.R.U32.HI R0, RZ, 0x10, R5 ;  /* 0x00000010ff000819 */ /* 0x002fe40000011605 */
        /* <DEDUP_REMOVED lines=12> */
[----:B------:R-:W2:Y:S01]  /*6130*/  LDCU UR12, c[0x0][0xb20] ;  /* 0x00016400ff0c77ac */ /* 0x000ea20008000800 */
[----:B------:R-:W-:Y:S02]  /*6140*/  UIMAD.WIDE.U32 UR4, UR53, UR59, URZ ;  /* 0x0000003b350472a5 */ /* 0x000fe4000f8e00ff */
[----:B------:R-:W-:Y:S02]  /*6150*/  UIMAD.WIDE.U32 UR6, UR60, UR56, URZ ;  /* 0x000000383c0672a5 */ /* 0x000fe4000f8e00ff */
[----:B------:R-:W-:Y:S02]  /*6160*/  UISETP.NE.AND UP0, UPT, UR58, 0x1, UPT ;  /* 0x000000013a00788c */ /* 0x000fe4000bf05270 */
[----:B------:R-:W-:Y:S02]  /*6170*/  UIMAD.WIDE.U32 UR8, UR37, UR59, URZ ;  /* 0x0000003b250872a5 */ /* 0x000fe4000f8e00ff */
[----:B------:R-:W-:Y:S02]  /*6180*/  UIMAD.WIDE.U32 UR10, UR38, UR56, URZ ;  /* 0x00000038260a72a5 */ /* 0x000fe4000f8e00ff */
[----:B------:R-:W-:Y:S02]  /*6190*/  UISETP.NE.AND UP1, UPT, UR42, 0x1, UPT ;  /* 0x000000012a00788c */ /* 0x000fe4000bf25270 */
[----:B------:R-:W-:Y:S01]  /*61a0*/  UISETP.NE.AND UP2, UPT, UR45, 0x1, UPT ;  /* 0x000000012d00788c */ /* 0x000fe2000bf45270 */
[----:B------:R-:W-:Y:S02]  /*61b0*/  UMOV UR4, UR5 ;  /* 0x0000000500047c82 */ /* 0x000fe40008000000 */
[----:B--2---:R-:W-:Y:S03]  /*61c0*/  USHF.R.U32.HI UR5, URZ, UR12, UR4 ;  /* 0x0000000cff057299 */ /* 0x004fe60008011604 */
[----:B------:R-:W-:Y:S02]  /*61d0*/  UMOV UR4, UR7 ;  /* 0x0000000700047c82 */ /* 0x000fe40008000000 */
[----:B------:R-:W-:Y:S02]  /*61e0*/  USHF.R.U32.HI UR7, URZ, UR57, UR4 ;  /* 0x00000039ff077299 */ /* 0x000fe40008011604 */
[----:B------:R-:W-:Y:S02]  /*61f0*/  USEL UR4, UR53, UR5, !UP0 ;  /* 0x0000000535047287 */ /* 0x000fe4000c000000 */
[----:B------:R-:W-:Y:S01]  /*6200*/  USEL UR7, UR60, UR7, !UP1 ;  /* 0x000000073c077287 */ /* 0x000fe2000c800000 */
[----:B------:R-:W-:Y:S01]  /*6210*/  UMOV UR5, UR9 ;  /* 0x0000000900057c82 */ /* 0x000fe20008000000 */
[----:B------:R-:W-:Y:S02]  /*6220*/  UIMAD.WIDE.U32 UR8, UR4, UR40, URZ ;  /* 0x00000028040872a5 */ /* 0x000fe4000f8e00ff */
[----:B------:R-:W-:Y:S03]  /*6230*/  USHF.R.U32.HI UR6, URZ, UR12, UR5 ;  /* 0x0000000cff067299 */ /* 0x000fe60008011605 */
[----:B------:R-:W-:Y:S01]  /*6240*/  UMOV UR5, UR11 ;  /* 0x0000000b00057c82 */ /* 0x000fe20008000000 */
[----:B------:R-:W-:Y:S02]  /*6250*/  UIMAD.WIDE.U32 UR10, UR7, UR40, URZ ;  /* 0x00000028070a72a5 */ /* 0x000fe4000f8e00ff */
[----:B------:R-:W-:Y:S02]  /*6260*/  USHF.R.U32.HI UR12, URZ, UR57, UR5 ;  /* 0x00000039ff0c7299 */ /* 0x000fe40008011605 */
[----:B------:R-:W-:Y:S01]  /*6270*/  USEL UR6, UR37, UR6, !UP0 ;  /* 0x0000000625067287 */ /* 0x000fe2000c000000 */
[----:B------:R-:W-:Y:S02]  /*6280*/  UMOV UR5, UR9 ;  /* 0x0000000900057c82 */ /* 0x000fe40008000000 */
[----:B------:R-:W-:Y:S01]  /*6290*/  UMOV UR10, UR11 ;  /* 0x0000000b000a7c82 */ /* 0x000fe20008000000 */
[----:B------:R-:W-:Y:S02]  /*62a0*/  @UP2 USHF.R.U32.HI UR4, URZ, UR41, UR5 ;  /* 0x00000029ff042299 */ /* 0x000fe40008011605 */
[----:B------:R-:W-:Y:S02]  /*62b0*/  @UP2 USHF.R.U32.HI UR7, URZ, UR41, UR10 ;  /* 0x00000029ff072299 */ /* 0x000fe4000801160a */
[----:B------:R-:W-:Y:S02]  /*62c0*/  UIMAD UR4, UR45, UR4, URZ ;  /* 0x000000042d0472a4 */ /* 0x000fe4000f8e02ff */
        /* <DEDUP_REMOVED lines=8> */
[----:B------:R-:W-:Y:S02]  /*6350*/  USEL UR11, UR6, UR4, !UP2 ;  /* 0x00000004060b7287 */ /* 0x000fe4000d000000 */
[----:B------:R-:W-:Y:S02]  /*6360*/  UIADD3 UR8, UPT, UPT, -UR5, URZ, URZ ;  /* 0x000000ff05087290 */ /* 0x000fe4000fffe1ff */
[----:B------:R-:W-:Y:S01]  /*6370*/  UIADD3 UR10, UPT, UPT, -UR11, URZ, URZ ;  /* 0x000000ff0b0a7290 */ /* 0x000fe2000fffe1ff */
[----:B------:R-:W-:Y:S01]  /*6380*/  @!UP0 UMOV UR4, UR9 ;  /* 0x0000000900048c82 */ /* 0x000fe20008000000 */
[----:B------:R-:W-:Y:S02]  /*6390*/  UIADD3 UR9, UPT, UPT, -UR6, URZ, URZ ;  /* 0x000000ff06097290 */ /* 0x000fe4000fffe1ff */
[----:B------:R-:W-:Y:S02]  /*63a0*/  @!UP0 USHF.R.U32.HI UR4, URZ, UR41, UR4 ;  /* 0x00000029ff048299 */ /* 0x000fe40008011604 */
[----:B------:R-:W-:Y:S02]  /*63b0*/  UIMAD UR10, UR45, UR10, UR6 ;  /* 0x0000000a2d0a72a4 */ /* 0x000fe4000f8e0206 */
[----:B------:R-:W-:Y:S04]  /*63c0*/  @!UP0 USEL UR4, UR5, UR4, !UP2 ;  /* 0x0000000405048287 */ /* 0x000fe8000d000000 */
[----:B------:R-:W-:Y:S02]  /*63d0*/  @!UP0 UIMAD UR10, UR7, UR10, UR4 ;  /* 0x0000000a070a82a4 */ /* 0x000fe4000f8e0204 */
[----:B------:R-:W-:Y:S02]  /*63e0*/  @!UP0 UIADD3 UR11, UPT, UPT, UR11, -UR4, URZ ;  /* 0x800000040b0b8290 */ /* 0x000fe4000fffe0ff */
[----:B------:R-:W-:Y:S02]  /*63f0*/  UIMAD UR7, UR42, UR8, UR38 ;  /* 0x000000082a0772a4 */ /* 0x000fe4000f8e0226 */
[----:B------:R-:W-:Y:S02]  /*6400*/  @!UP0 UIMAD UR6, UR11, UR45, UR5 ;  /* 0x0000002d0b0682a4 */ /* 0x000fe4000f8e0205 */
[----:B------:R-:W-:Y:S01]  /*6410*/  UIMAD UR4, UR58, UR9, UR37 ;  /* 0x000000093a0472a4 */ /* 0x000fe2000f8e0225 */
[----:B------:R-:W-:Y:S02]  /*6420*/  @!UP0 UMOV UR5, UR10 ;  /* 0x0000000a00058c82 */ /* 0x000fe40008000000 */
[----:B------:R-:W-:Y:S02]  /*6430*/  UIMAD UR38, UR5, UR42, UR7 ;  /* 0x0000002a052672a4 */ /* 0x000fe4000f8e0207 */
[----:B------:R-:W-:Y:S11]  /*6440*/  UIMAD UR37, UR6, UR58, UR4 ;  /* 0x0000003a062572a4 */ /* 0x000ff6000f8e0204 */
[----:B------:R-:W-:Y:S01]  /*6450*/  @!UPT UIADD3 URZ, UPT, UPT, URZ, URZ, URZ ;  /* 0x000000fffffff290 */ /* 0x000fe2000fffe0ff */
.L_x_108:
[----:B------:R-:W-:Y:S01]  /*6460*/  UISETP.NE.AND UP0, UPT, UR39, 0x1, UPT ;  /* 0x000000012700788c */ /* 0x000fe2000bf05270 */
[----:B------:R-:W-:Y:S01]  /*6470*/  LOP3.LUT P0, RZ, R55, 0x1b0, RZ, 0xc0, !PT ;  /* 0x000001b037ff7812 */ /* 0x000fe2000780c0ff */
[----:B------:R-:W-:Y:S01]  /*6480*/  USHF.L.U32 UR50, UR20, 0x6, URZ ;  /* 0x0000000614327899 */ /* 0x000fe200080006ff */
[----:B------:R-:W-:Y:S01]  /*6490*/  BSSY.RECONVERGENT B6, `(.L_x_109) ;  /* 0x0000034000067945 */ /* 0x000fe20003800200 */
[----:B------:R-:W-:Y:S01]  /*64a0*/  USHF.L.U32 UR49, UR24, 0x7, URZ ;  /* 0x0000000718317899 */ /* 0x000fe200080006ff */
[----:B------:R-:W-:Y:S06]  /*64b0*/  IADD3 R57, PT, PT, R57, 0x1, RZ ;  /* 0x0000000139397810 */ /* 0x000fec0007ffe0ff */
[----:B------:R-:W2:Y:S01]  /*64c0*/  @!UP0 LDCU.128 UR12, c[0x0][0xb10] ;  /* 0x00016200ff0c87ac */ /* 0x000ea20008000c00 */
[----:B------:R-:W3:Y:S01]  /*64d0*/  @!UP0 LDCU UR5, c[0x0][0xb0c] ;  /* 0x00016180ff0587ac */ /* 0x000ee20008000800 */
[----:B------:R-:W4:Y:S01]  /*64e0*/  @!UP0 LDCU UR10, c[0x0][0xb20] ;  /* 0x00016400ff0a87ac */ /* 0x000f220008000800 */
[----:B--2---:R-:W-:Y:S02]  /*64f0*/  UIMAD.WIDE.U32 UR8, UR38, UR12, URZ ;  /* 0x0000000c260872a5 */ /* 0x004fe4000f8e00ff */
[----:B------:R-:W-:Y:S02]  /*6500*/  UIMAD.WIDE.U32 UR6, UR37, UR15, URZ ;  /* 0x0000000f250672a5 */ /* 0x000fe4000f8e00ff */
[----:B------:R-:W-:Y:S03]  /*6510*/  @!UP0 UISETP.NE.AND UP1, UPT, UR14, 0x1, UPT ;  /* 0x000000010e00888c */ /* 0x000fe6000bf25270 */
[----:B------:R-:W-:Y:S01]  /*6520*/  @!UP0 UMOV UR4, UR9 ;  /* 0x0000000900048c82 */ /* 0x000fe20008000000 */
[----:B---3--:R-:W-:Y:S02]  /*6530*/  @!UP0 UISETP.NE.AND UP2, UPT, UR5, 0x1, UPT ;  /* 0x000000010500888c */ /* 0x008fe4000bf45270 */
[----:B------:R-:W-:Y:S01]  /*6540*/  @!UP0 USHF.R.U32.HI UR4, URZ, UR13, UR4 ;  /* 0x0000000dff048299 */ /* 0x000fe20008011604 */
[----:B------:R-:W-:Y:S02]  /*6550*/  @!UP0 UMOV UR6, UR7 ;  /* 0x0000000700068c82 */ /* 0x000fe40008000000 */
[----:B----4-:R-:W-:Y:S02]  /*6560*/  @!UP0 USHF.R.U32.HI UR6, URZ, UR10, UR6 ;  /* 0x0000000aff068299 */ /* 0x010fe40008011606 */
[----:B------:R-:W-:Y:S02]  /*6570*/  @!UP0 USEL UR7, UR38, UR4, !UP2 ;  /* 0x0000000426078287 */ /* 0x000fe4000d000000 */
[----:B------:R-:W-:Y:S04]  /*6580*/  @!UP0 USEL UR6, UR37, UR6, !UP1 ;  /* 0x0000000625068287 */ /* 0x000fe8000c800000 */
[----:B------:R-:W-:Y:S02]  /*6590*/  @!UP0 UIADD3 UR4, UPT, UPT, -UR7, UR6, URZ ;  /* 0x0000000607048290 */ /* 0x000fe4000fffe1ff */
[----:B------:R-:W-:Y:S02]  /*65a0*/  @!UP0 UIADD3 UR6, UPT, UPT, UR7, -UR6, URZ ;  /* 0x8000000607068290 */ /* 0x000fe4000fffe0ff */
[----:B------:R-:W-:Y:S02]  /*65b0*/  @!UP0 UIMAD UR38, UR4, UR5, UR38 ;  /* 0x00000005042682a4 */ /* 0x000fe4000f8e0226 */
[----:B------:R-:W-:Y:S01]  /*65c0*/  @!UP0 UIMAD UR37, UR6, UR14, UR37 ;  /* 0x0000000e062582a4 */ /* 0x000fe2000f8e0225 */
[----:B------:R-:W-:Y:S11]  /*65d0*/  @!P0 BRA `(.L_x_110) ;  /* 0x00000000007c8947 */ /* 0x000ff60003800000 */
[----:B------:R-:W2:Y:S01]  /*65e0*/  LDCU.64 UR8, c[0x4][0x80] ;  /* 0x01001000ff0877ac */ /* 0x000ea20008000a00 */
[----:B------:R-:W-:Y:S01]  /*65f0*/  MOV R2, 0x0 ;  /* 0x0000000000027802 */ /* 0x000fe20000000f00 */
[----:B------:R-:W-:Y:S02]  /*6600*/  HFMA2 R12, -RZ, RZ, 0, 5.9604644775390625e-08 ;  /* 0x00000001ff0c7431 */ /* 0x000fe400000001ff */
[----:B------:R-:W-:Y:S01]  /*6610*/  IMAD.MOV.U32 R8, RZ, RZ, 0x70 ;  /* 0x00000070ff087424 */ /* 0x000fe200078e00ff */
[----:B------:R3:W4:Y:S01]  /*6620*/  LDC.64 R14, c[0x4][R2] ;  /* 0x01000000020e7b82 */ /* 0x0007220000000a00 */
[----:B------:R-:W1:Y:S01]  /*6630*/  LDCU.64 UR6, c[0x4][0x88] ;  /* 0x01001100ff0677ac */ /* 0x000e620008000a00 */
[----:B------:R-:W-:Y:S01]  /*6640*/  IMAD.MOV.U32 R13, RZ, RZ, RZ ;  /* 0x000000ffff0d7224 */ /* 0x000fe200078e00ff */
[----:B------:R-:W1:Y:S01]  /*6650*/  LDCU.64 UR4, c[0x4][0x8] ;  /* 0x01000100ff0477ac */ /* 0x000e620008000a00 */
[----:B--2---:R-:W-:Y:S01]  /*6660*/  MOV R5, UR9 ;  /* 0x0000000900057c02 */ /* 0x004fe20008000f00 */
[----:B------:R-:W-:Y:S01]  /*6670*/  IMAD.U32 R4, RZ, RZ, UR8 ;  /* 0x00000008ff047e24 */ /* 0x000fe2000f8e00ff */
[----:B-1----:R-:W-:Y:S01]  /*6680*/  MOV R7, UR7 ;  /* 0x0000000700077c02 */ /* 0x002fe20008000f00 */
[----:B------:R-:W-:Y:S01]  /*6690*/  IMAD.U32 R6, RZ, RZ, UR6 ;  /* 0x00000006ff067e24 */ /* 0x000fe2000f8e00ff */
[----:B------:R-:W-:Y:S01]  /*66a0*/  MOV R11, UR5 ;  /* 0x00000005000b7c02 */ /* 0x000fe20008000f00 */
[----:B------:R-:W-:Y:S02]  /*66b0*/  IMAD.U32 R10, RZ, RZ, UR4 ;  /* 0x00000004ff0a7e24 */ /* 0x000fe4000f8e00ff */
[----:B------:R-:W-:Y:S07]  /*66c0*/  LEPC R20, `(.L_x_111) ;  /* 0x000000001014794e */ /* 0x000fee0000000000 */
[----:B---345:R-:W-:Y:S05]  /*66d0*/  CALL.ABS.NOINC R14 ;  /* 0x000000000e007343 */ /* 0x038fea0003c00000 */
.L_x_111:
[----:B------:R-:W1:Y:S01]  /*66e0*/  LDCU.64 UR8, c[0x4][0x80] ;  /* 0x01001000ff0877ac */ /* 0x000e620008000a00 */
[----:B------:R-:W2:Y:S01]  /*66f0*/  LDC.64 R2, c[0x4][R2] ;  /* 0x0100000002027b82 */ /* 0x000ea20000000a00 */
[----:B------:R-:W-:Y:S02]  /*6700*/  HFMA2 R12, -RZ, RZ, 0, 5.9604644775390625e-08 ;  /* 0x00000001ff0c7431 */ /* 0x000fe400000001ff */
[----:B------:R-:W-:Y:S02]  /*6710*/  IMAD.MOV.U32 R8, RZ, RZ, 0x70 ;  /* 0x00000070ff087424 */ /* 0x000fe400078e00ff */
[----:B------:R-:W-:Y:S01]  /*6720*/  IMAD.MOV.U32 R13, RZ, RZ, RZ ;  /* 0x000000ffff0d7224 */ /* 0x000fe200078e00ff */
[----:B------:R-:W3:Y:S01]  /*6730*/  LDCU.64 UR6, c[0x4][0x88] ;  /* 0x01001100ff0677ac */ /* 0x000ee20008000a00 */
[----:B------:R-:W4:Y:S01]  /*6740*/  LDCU.64 UR4, c[0x4][0x8] ;  /* 0x01000100ff0477ac */ /* 0x000f220008000a00 */
[----:B-1----:R-:W-:Y:S02]  /*6750*/  MOV R4, UR8 ;  /* 0x0000000800047c02 */ /* 0x002fe40008000f00 */
[----:B------:R-:W-:Y:S02]  /*6760*/  MOV R5, UR9 ;  /* 0x0000000900057c02 */ /* 0x000fe40008000f00 */
[----:B---3--:R-:W-:Y:S01]  /*6770*/  MOV R7, UR7 ;  /* 0x0000000700077c02 */ /* 0x008fe20008000f00 */
[----:B------:R-:W-:Y:S01]  /*6780*/  IMAD.U32 R6, RZ, RZ, UR6 ;  /* 0x00000006ff067e24 */ /* 0x000fe2000f8e00ff */
[----:B----4-:R-:W-:Y:S01]  /*6790*/  MOV R11, UR5 ;  /* 0x00000005000b7c02 */ /* 0x010fe20008000f00 */
[----:B------:R-:W-:Y:S02]  /*67a0*/  IMAD.U32 R10, RZ, RZ, UR4 ;  /* 0x00000004ff0a7e24 */ /* 0x000fe4000f8e00ff */
[----:B------:R-:W-:Y:S07]  /*67b0*/  LEPC R20, `(.L_x_110) ;  /* 0x000000001014794e */ /* 0x000fee0000000000 */
[----:B--2---:R-:W-:Y:S05]  /*67c0*/  CALL.ABS.NOINC R2 ;  /* 0x0000000002007343 */ /* 0x004fea0003c00000 */
.L_x_110:
[----:B------:R-:W-:Y:S05]  /*67d0*/  BSYNC.RECONVERGENT B6 ;  /* 0x0000000000067941 */ /* 0x000fea0003800200 */
.L_x_109:
[----:B------:R-:W-:Y:S02]  /*67e0*/  R2UR UR6, R54 ;  /* 0x00000000360672ca */ /* 0x000fe400000e0000 */
[----:B------:R-:W-:Y:S02]  /*67f0*/  R2UR UR5, R68 ;  /* 0x00000000440572ca */ /* 0x000fe400000e0000 */
[----:B------:R-:W-:Y:S02]  /*6800*/  R2UR UR4, R67 ;  /* 0x00000000430472ca */ /* 0x000fe400000e0000 */
[----:B------:R-:W-:Y:S02]  /*6810*/  ISETP.NE.U32.AND P4, PT, R50, RZ, PT ;  /* 0x000000ff3200720c */ /* 0x000fe40003f85070 */
[----:B------:R-:W-:Y:S02]  /*6820*/  ISETP.NE.U32.AND P2, PT, RZ, UR54, PT ;  /* 0x00000036ff007c0c */ /* 0x000fe4000bf45070 */
[----:B------:R-:W-:Y:S02]  /*6830*/  ISETP.NE.AND.EX P4, PT, R51, RZ, PT, P4 ;  /* 0x000000ff3300720c */ /* 0x000fe40003f85340 */
[----:B------:R-:W-:Y:S01]  /*6840*/  ISETP.NE.AND.EX P2, PT, RZ, UR55, PT, P2 ;  /* 0x00000037ff007c0c */ /* 0x000fe2000bf45320 */
[----:B------:R-:W-:Y:S02]  /*6850*/  UISETP.NE.AND UP2, UPT, UR6, URZ, UPT ;  /* 0x000000ff0600728c */ /* 0x000fe4000bf45270 */
[----:B------:R-:W-:Y:S04]  /*6860*/  UISETP.NE.U32.AND UP0, UPT, UR5, URZ, UPT ;  /* 0x000000ff0500728c */ /* 0x000fe8000bf05070 */
[----:B------:R-:W-:Y:S01]  /*6870*/  UISETP.NE.AND.EX UP1, UPT, UR4, URZ, UPT, UP0 ;  /* 0x000000ff0400728c */ /* 0x000fe2000bf25300 */
[----:B------:R-:W-:Y:S01]  /*6880*/  PLOP3.LUT P1, PT, PT, PT, UP2, 0x80, 0x8 ;  /* 0x000000000008781c */ /* 0x000fe20003f2f028 */
[----:B------:R-:W-:Y:S03]  /*6890*/  UPLOP3.LUT UP0, UPT, UPT, UPT, UPT, 0x40, 0x4 ;  /* 0x000000000004789c */ /* 0x000fe60003f0e870 */
[----:B------:R-:W-:Y:S06]  /*68a0*/  @UP2 UPLOP3.LUT UP0, UPT, UPT, UPT, UP1, 0x80, 0x8 ;  /* 0x000000000008289c */ /* 0x000fec0003f0f010 */
[----:B------:R-:W-:Y:S01]  /*68b0*/  PLOP3.LUT P0, PT, PT, PT, UP0, 0x80, 0x8 ;  /* 0x000000000008781c */ /* 0x000fe20003f0f008 */
[----:B------:R-:W-:Y:S01]  /*68c0*/  @!UPT UIADD3 URZ, UPT, UPT, URZ, URZ, URZ ;  /* 0x000000fffffff290 */ /* 0x000fe2000fffe0ff */
[----:B------:R-:W-:Y:S11]  /*68d0*/  BRA.U !UP1, `(.L_x_112) ;  /* 0x0000000109407547 */ /* 0x000ff6000b800000 */
[----:B------:R-:W-:Y:S01]  /*68e0*/  UISETP.NE.U32.AND UP0, UPT, UR54, URZ, UPT ;  /* 0x000000ff3600728c */ /* 0x000fe2000bf05070 */
[----:B------:R-:W-:Y:S01]  /*68f0*/  R2UR UR6, R68 ;  /* 0x00000000440672ca */ /* 0x000fe200000e0000 */
[----:B------:R-:W2:Y:S01]  /*6900*/  LDCU.64 UR8, c[0x0][0x358] ;  /* 0x00006b00ff0877ac */ /* 0x000ea20008000a00 */
[----:B------:R-:W-:Y:S02]  /*6910*/  HFMA2 R26, -RZ, RZ, 0, 5.9604644775390625e-08 ;  /* 0x00000001ff1a7431 */ /* 0x000fe400000001ff */
[----:B-1----:R-:W-:Y:S01]  /*6920*/  IMAD.MOV.U32 R0, RZ, RZ, 0x1 ;  /* 0x00000001ff007424 */ /* 0x002fe200078e00ff */
[----:B------:R-:W-:Y:S06]  /*6930*/  UISETP.NE.AND.EX UP0, UPT, UR55, URZ, UPT, UP0 ;  /* 0x000000ff3700728c */ /* 0x000fec000bf05300 */
[----:B------:R-:W-:Y:S05]  /*6940*/  PLOP3.LUT P3, PT, PT, PT, UP0, 0x80, 0x8 ;  /* 0x000000000008781c */ /* 0x000fea0003f6f008 */
[----:B------:R-:W1:Y:S01]  /*6950*/  @UP0 LDCU.64 UR4, c[0x0][0x888] ;  /* 0x00011100ff0407ac */ /* 0x000e620008000a00 */
[----:B------:R-:W-:Y:S07]  /*6960*/  @UP0 UIMAD UR6, UR36, UR6, URZ ;  /* 0x00000006240602a4 */ /* 0x000fee000f8e02ff */
[----:B------:R-:W-:Y:S01]  /*6970*/  @!P3 PRMT R26, R0, 0x7610, R26 ;  /* 0x00007610001ab816 */ /* 0x000fe2000000001a */
[----:B-1----:R-:W-:Y:S06]  /*6980*/  @UP0 UIMAD.WIDE UR4, UR6, 0x4, UR4 ;  /* 0x00000004060408a5 */ /* 0x002fec000f8e0204 */
[----:B------:R-:W-:Y:S02]  /*6990*/  IMAD.U32 R2, RZ, RZ, UR4 ;  /* 0x00000004ff027e24 */ /* 0x000fe4000f8e00ff */
[----:B------:R-:W-:Y:S03]  /*69a0*/  IMAD.U32 R3, RZ, RZ, UR5 ;  /* 0x00000005ff037e24 */ /* 0x000fe6000f8e00ff */
[----:B------:R-:W1:Y:S02]  /*69b0*/  @!UP0 LDCU UR4, c[0x0][0x880] ;  /* 0x00011000ff0487ac */ /* 0x000e640008000800 */
[----:B--2--5:R2:W5:Y:S02]  /*69c0*/  @P3 LDG.E R27, desc[UR8][R2.64] ;  /* 0x00000008021b3981 */ /* 0x024564000c1e1900 */
[----:B-12---:R-:W-:Y:S02]  /*69d0*/  @!P3 MOV R27, UR4 ;  /* 0x00000004001bbc02 */ /* 0x006fe40008000f00 */
.L_x_112:
[----:B------:R-:W-:Y:S05]  /*69e0*/  @!P4 BRA `(.L_x_113) ;  /* 0x000000000024c947 */ /* 0x000fea0003800000 */
[----:B------:R-:W-:Y:S01]  /*69f0*/  ISETP.NE.U32.AND P3, PT, R48, RZ, PT ;  /* 0x000000ff3000720c */ /* 0x000fe20003f65070 */
[----:B------:R-:W2:Y:S03]  /*6a00*/  LDCU.64 UR4, c[0x0][0x358] ;  /* 0x00006b00ff0477ac */ /* 0x000ea60008000a00 */
[----:B------:R-:W-:Y:S11]  /*6a10*/  ISETP.NE.AND.EX P3, PT, R49, RZ, PT, P3 ;  /* 0x000000ff3100720c */ /* 0x000ff60003f65330 */
[----:B------:R-:W-:Y:S02]  /*6a20*/  @!UPT UIADD3 URZ, UPT, UPT, URZ, URZ, URZ ;  /* 0x000000fffffff290 */ /* 0x000fe4000fffe0ff */
[----:B------:R-:W3:Y:S01]  /*6a30*/  @P3 LDC.64 R2, c[0x0][0x8a8] ;  /* 0x00022a00ff023b82 */ /* 0x000ee20000000a00 */
[----:B-1----:R-:W-:Y:S04]  /*6a40*/  @P3 IMAD R0, R50, UR36, RZ ;  /* 0x0000002432003c24 */ /* 0x002fe8000f8e02ff */
[----:B---3--:R-:W-:Y:S05]  /*6a50*/  @P3 IMAD.WIDE R2, R0, 0x4, R2 ;  /* 0x0000000400023825 */ /* 0x008fea00078e0202 */
[----:B--2--5:R2:W5:Y:S02]  /*6a60*/  @P3 LDG.E R24, desc[UR4][R2.64] ;  /* 0x0000000402183981 */ /* 0x024564000c1e1900 */
[----:B--2---:R-:W3:Y:S02]  /*6a70*/  @!P3 LDC R24, c[0x0][0x8a0] ;  /* 0x00022800ff18bb82 */ /* 0x004ee40000000800 */
.L_x_113:
[----:B-----5:R-:W-:Y:S01]  /*6a80*/  FSETP.NEU.AND P3, PT, R27, RZ, PT ;  /* 0x000000ff1b00720b */ /* 0x020fe20003f6d000 */
[----:B------:R-:W-:Y:S01]  /*6a90*/  BSSY B1, `(.L_x_114) ;  /* 0x0000039000017945 */ /* 0x000fe20003800000 */
[----:B------:R-:W-:Y:S01]  /*6aa0*/  SEL R3, RZ, 0xffffffff, P2 ;  /* 0xffffffffff037807 */ /* 0x000fe20001000000 */
[----:B------:R-:W-:Y:S01]  /*6ab0*/  IMAD.MOV.U32 R72, RZ, RZ, 0x1 ;  /* 0x00000001ff487424 */ /* 0x000fe200078e00ff */
[----:B------:R-:W-:Y:S01]  /*6ac0*/  @P1 LOP3.LUT P2, RZ, R26, 0xff, RZ, 0xc0, !PT ;  /* 0x000000ff1aff1812 */ /* 0x000fe2000784c0ff */
[C---:B------:R-:W-:Y:S01]  /*6ad0*/  IMAD R25, R22.reuse, 0x40, R23 ;  /* 0x0000004016197824 */ /* 0x040fe200078e0217 */
[----:B-1----:R-:W-:Y:S01]  /*6ae0*/  @P1 SEL R0, RZ, 0xffffffff, P3 ;  /* 0xffffffffff001807 */ /* 0x002fe20001800000 */
[----:B------:R-:W-:Y:S01]  /*6af0*/  IMAD R58, R65, -0x10, R63 ;  /* 0xfffffff0413a7824 */ /* 0x000fe200078e023f */
[----:B------:R-:W-:Y:S01]  /*6b00*/  LOP3.LUT R61, R61, 0x1, RZ, 0x3c, !PT ;  /* 0x000000013d3d7812 */ /* 0x000fe200078e3cff */
[----:B------:R-:W-:Y:S01]  /*6b10*/  IMAD.MOV.U32 R71, RZ, RZ, RZ ;  /* 0x000000ffff477224 */ /* 0x000fe200078e00ff */
[C---:B------:R-:W-:Y:S02]  /*6b20*/  @P0 SEL R0, R3.reuse, R0, !P2 ;  /* 0x0000000003000207 */ /* 0x040fe40005000000 */
[----:B------:R-:W-:Y:S02]  /*6b30*/  CS2R R46, SRZ ;  /* 0x00000000002e7805 */ /* 0x000fe4000001ff00 */
[----:B------:R-:W-:Y:S02]  /*6b40*/  LEA R70, R22, UR43, 0x3 ;  /* 0x0000002b16467c11 */ /* 0x000fe4000f8e18ff */
[----:B------:R-:W-:Y:S02]  /*6b50*/  CS2R R44, SRZ ;  /* 0x00000000002c7805 */ /* 0x000fe4000001ff00 */
[----:B------:R-:W-:Y:S02]  /*6b60*/  @P1 LOP3.LUT R0, R0, 0x1, RZ, 0xc0, !PT ;  /* 0x0000000100001812 */ /* 0x000fe400078ec0ff */
[----:B------:R-:W-:Y:S02]  /*6b70*/  CS2R R42, SRZ ;  /* 0x00000000002a7805 */ /* 0x000fe4000001ff00 */
[----:B------:R-:W-:Y:S02]  /*6b80*/  PLOP3.LUT P2, PT, PT, PT, UP1, 0x80, 0x8 ;  /* 0x000000000008781c */ /* 0x000fe40003f4f018 */
[----:B------:R-:W-:Y:S02]  /*6b90*/  CS2R R40, SRZ ;  /* 0x0000000000287805 */ /* 0x000fe4000001ff00 */
[----:B------:R-:W-:Y:S02]  /*6ba0*/  ISETP.NE.U32.OR P5, PT, R0, 0x1, !P1 ;  /* 0x000000010000780c */ /* 0x000fe40004fa5470 */
[----:B------:R-:W-:Y:S02]  /*6bb0*/  CS2R R38, SRZ ;  /* 0x0000000000267805 */ /* 0x000fe4000001ff00 */
[----:B------:R-:W-:Y:S02]  /*6bc0*/  LOP3.LUT P4, R56, R26, 0xff, RZ, 0xc0, !PT ;  /* 0x000000ff1a387812 */ /* 0x000fe4000788c0ff */
[----:B------:R-:W-:Y:S02]  /*6bd0*/  CS2R R36, SRZ ;  /* 0x0000000000247805 */ /* 0x000fe4000001ff00 */
[----:B------:R-:W-:Y:S02]  /*6be0*/  SEL R2, RZ, 0xffffffff, P3 ;  /* 0xffffffffff027807 */ /* 0x000fe40001800000 */
[----:B------:R-:W-:Y:S02]  /*6bf0*/  CS2R R34, SRZ ;  /* 0x0000000000227805 */ /* 0x000fe4000001ff00 */
[----:B------:R-:W-:Y:S02]  /*6c00*/  P2R R69, PR, RZ, 0x20 ;  /* 0x00000020ff457803 */ /* 0x000fe40000000000 */
[----:B------:R-:W-:Y:S02]  /*6c10*/  CS2R R32, SRZ ;  /* 0x0000000000207805 */ /* 0x000fe4000001ff00 */
[----:B------:R-:W-:Y:S02]  /*6c20*/  @P2 SEL R2, R3, R2, !P4 ;  /* 0x0000000203022207 */ /* 0x000fe40006000000 */
[----:B------:R-:W-:Y:S02]  /*6c30*/  @P5 SHF.L.U32 R0, R61, 0x1f, RZ ;  /* 0x0000001f3d005819 */ /* 0x000fe400000006ff */
[----:B------:R-:W-:Y:S02]  /*6c40*/  LOP3.LUT R2, R2, 0x1, RZ, 0xc0, !PT ;  /* 0x0000000102027812 */ /* 0x000fe400078ec0ff */
[----:B------:R1:W2:Y:S02]  /*6c50*/  @P5 SYNCS.PHASECHK.TRANS64.TRYWAIT P1, [UR43+0x60], R0 ;  /* 0x00006000ff0055a7 */ /* 0x0002a4000802112b */
[----:B------:R-:W-:Y:S04]  /*6c60*/  ISETP.NE.U32.AND P2, PT, R2, 0x1, PT ;  /* 0x000000010200780c */ /* 0x000fe80003f45070 */
[----:B------:R-:W-:Y:S02]  /*6c70*/  P2R R73, PR, RZ, 0x4 ;  /* 0x00000004ff497803 */ /* 0x000fe40000000000 */
[----:B-1----:R-:W-:Y:S04]  /*6c80*/  SHF.L.U32 R0, R60, 0x1f, RZ ;  /* 0x0000001f3c007819 */ /* 0x002fe800000006ff */
[----:B------:R1:W4:Y:S01]  /*6c90*/  SYNCS.PHASECHK.TRANS64.TRYWAIT P0, [R70+URZ+0xd0], R0 ;  /* 0x0000d000460075a7 */ /* 0x00032200080011ff */
[----:B--2---:R-:W-:Y:S01]  /*6ca0*/  @P5 SEL R72, RZ, 0x1, !P1 ;  /* 0x00000001ff485807 */ /* 0x004fe20004800000 */
[----:B-1----:R-:W-:Y:S06]  /*6cb0*/  @!P5 BRA `(.L_x_115) ;  /* 0x000000000058d947 */ /* 0x002fec0003800000 */
[----:B------:R-:W-:Y:S01]  /*6cc0*/  IMAD.MOV.U32 R46, RZ, RZ, RZ ;  /* 0x000000ffff2e7224 */ /* 0x000fe200078e00ff */
[----:B------:R-:W-:Y:S01]  /*6cd0*/  ISETP.NE.AND P1, PT, R72, RZ, PT ;  /* 0x000000ff4800720c */ /* 0x000fe20003f25270 */
[----:B------:R-:W-:Y:S01]  /*6ce0*/  BSSY B0, `(.L_x_116) ;  /* 0x000000c000007945 */ /* 0x000fe20003800000 */
[----:B------:R-:W-:Y:S02]  /*6cf0*/  CS2R R34, SRZ ;  /* 0x0000000000227805 */ /* 0x000fe4000001ff00 */
[----:B------:R-:W-:Y:S02]  /*6d00*/  CS2R R32, SRZ ;  /* 0x0000000000207805 */ /* 0x000fe4000001ff00 */
[----:B------:R-:W-:Y:S02]  /*6d10*/  CS2R R38, SRZ ;  /* 0x0000000000267805 */ /* 0x000fe4000001ff00 */
[----:B------:R-:W-:Y:S02]  /*6d20*/  CS2R R36, SRZ ;  /* 0x0000000000247805 */ /* 0x000fe4000001ff00 */
[----:B------:R-:W-:Y:S02]  /*6d30*/  CS2R R42, SRZ ;  /* 0x00000000002a7805 */ /* 0x000fe4000001ff00 */
[----:B------:R-:W-:Y:S02]  /*6d40*/  CS2R R40, SRZ ;  /* 0x0000000000287805 */ /* 0x000fe4000001ff00 */
[----:B------:R-:W-:Y:S01]  /*6d50*/  CS2R R44, SRZ ;  /* 0x00000000002c7805 */ /* 0x000fe2000001ff00 */
[----:B------:R-:W-:Y:S06]  /*6d60*/  @P1 BRA `(.L_x_117) ;  /* 0x00000000000c1947 */ /* 0x000fec0003800000 */
[----:B------:R-:W-:Y:S04]  /*6d70*/  SHF.L.U32 R3, R61, 0x1f, RZ ;  /* 0x0000001f3d037819 */ /* 0x000fe800000006ff */
[----:B------:R-:W1:Y:S02]  /*6d80*/  SYNCS.PHASECHK.TRANS64.TRYWAIT P1, [UR43+0x60], R3 ;  /* 0x00006003ff0075a7 */ /* 0x000e64000802112b */
[----:B-1----:R-:W-:Y:S05]  /*6d90*/  @!P1 BRA `(.L_x_118) ;  /* 0x0000002c00489947 */ /* 0x002fea0003800000 */
.L_x_117:
[----:B------:R-:W-:Y:S05]  /*6da0*/  BSYNC B0 ;  /* 0x0000000000007941 */ /* 0x000fea0003800000 */
.L_x_116:
[----:B------:R-:W-:Y:S01]  /*6db0*/  ISETP.NE.AND P1, PT, R73, RZ, PT ;  /* 0x000000ff4900720c */ /* 0x000fe20003f25270 */
[----:B------:R-:W-:Y:S11]  /*6dc0*/  HFMA2 R71, -RZ, RZ, 0, 5.9604644775390625e-08 ;  /* 0x00000001ff477431 */ /* 0x000ff600000001ff */
[----:B------:R-:W-:Y:S01]  /*6dd0*/  @!UPT UIADD3 URZ, UPT, UPT, URZ, URZ, URZ ;  /* 0x000000fffffff290 */ /* 0x000fe2000fffe0ff */
[----:B------:R2:W1:Y:S04]  /*6de0*/  @P1 LDS.128 R32, [R64] ;  /* 0x0000000040201984 */ /* 0x0004680000000c00 */
[----:B------:R2:W1:Y:S04]  /*6df0*/  @P1 LDS.128 R36, [R63+0x10] ;  /* 0x000010003f241984 */ /* 0x0004680000000c00 */
[----:B------:R2:W1:Y:S04]  /*6e00*/  @P1 LDS.128 R40, [R62+0x20] ;  /* 0x000020003e281984 */ /* 0x0004680000000c00 */
[----:B------:R2:W1:Y:S02]  /*6e10*/  @P1 LDS.128 R44, [R58+0x30] ;  /* 0x000030003a2c1984 */ /* 0x0004640000000c00 */
.L_x_115:
[----:B------:R-:W-:Y:S05]  /*6e20*/  BSYNC B1 ;  /* 0x0000000000017941 */ /* 0x000fea0003800000 */
.L_x_114:
[----:B-1----:R-:W-:Y:S04]  /*6e30*/  SHF.R.U32.HI R2, RZ, 0x15, R25 ;  /* 0x00000015ff027819 */ /* 0x002fe80000011619 */
[----:B------:R-:W-:Y:S01]  /*6e40*/  LOP3.LUT P1, RZ, R2, 0x3, R52, 0x48, !PT ;  /* 0x0000000302ff7812 */ /* 0x000fe20007824834 */
[----:B------:R-:W-:Y:S01]  /*6e50*/  @!UPT UIADD3 URZ, UPT, UPT, URZ, URZ, URZ ;  /* 0x000000fffffff290 */ /* 0x000fe2000fffe0ff */
[----:B----4-:R-:W-:Y:S11]  /*6e60*/  @P0 BRA `(.L_x_119) ;  /* 0x0000000000080947 */ /* 0x010ff60003800000 */
[----:B------:R-:W1:Y:S02]  /*6e70*/  SYNCS.PHASECHK.TRANS64.TRYWAIT P0, [R70+URZ+0xd0], R0 ;  /* 0x0000d000460075a7 */ /* 0x000e6400080011ff */
[----:B-1----:R-:W-:Y:S05]  /*6e80*/  @!P0 BRA `(.L_x_120) ;  /* 0x0000002c00248947 */ /* 0x002fea0003800000 */
.L_x_119:
[----:B------:R-:W-:Y:S05]  /*6e90*/  @!P1 BRA `(.L_x_121) ;  /* 0x0000000000409947 */ /* 0x000fea0003800000 */
[----:B------:R-:W4:Y:S01]  /*6ea0*/  LDCU.64 UR8, c[0x4][0x70] ;  /* 0x01000e00ff0877ac */ /* 0x000f220008000a00 */
[----:B------:R-:W-:Y:S01]  /*6eb0*/  MOV R3, 0x0 ;  /* 0x0000000000037802 */ /* 0x000fe20000000f00 */
[----:B------:R-:W-:Y:S02]  /*6ec0*/  HFMA2 R12, -RZ, RZ, 0, 5.9604644775390625e-08 ;  /* 0x00000001ff0c7431 */ /* 0x000fe400000001ff */
[----:B------:R-:W-:Y:S02]  /*6ed0*/  IMAD.MOV.U32 R8, RZ, RZ, 0x192 ;  /* 0x00000192ff087424 */ /* 0x000fe400078e00ff */
[----:B------:R-:W-:Y:S01]  /*6ee0*/  IMAD.MOV.U32 R13, RZ, RZ, RZ ;  /* 0x000000ffff0d7224 */ /* 0x000fe200078e00ff */
[----:B------:R-:W5:Y:S01]  /*6ef0*/  LDCU.64 UR6, c[0x4][0x78] ;  /* 0x01000f00ff0677ac */ /* 0x000f620008000a00 */
[----:B------:R-:W1:Y:S01]  /*6f00*/  LDC.64 R2, c[0x4][R3] ;  /* 0x0100000003027b82 */ /* 0x000e620000000a00 */
[----:B------:R-:W2:Y:S01]  /*6f10*/  LDCU.64 UR4, c[0x4][0x10] ;  /* 0x01000200ff0477ac */ /* 0x000ea20008000a00 */
[----:B----4-:R-:W-:Y:S01]  /*6f20*/  MOV R5, UR9 ;  /* 0x0000000900057c02 */ /* 0x010fe20008000f00 */
[----:B------:R-:W-:Y:S01]  /*6f30*/  IMAD.U32 R4, RZ, RZ, UR8 ;  /* 0x00000008ff047e24 */ /* 0x000fe2000f8e00ff */
[----:B-----5:R-:W-:Y:S01]  /*6f40*/  MOV R7, UR7 ;  /* 0x0000000700077c02 */ /* 0x020fe20008000f00 */
[----:B------:R-:W-:Y:S01]  /*6f50*/  IMAD.U32 R6, RZ, RZ, UR6 ;  /* 0x00000006ff067e24 */ /* 0x000fe2000f8e00ff */
[----:B--2---:R-:W-:Y:S01]  /*6f60*/  MOV R11, UR5 ;  /* 0x00000005000b7c02 */ /* 0x004fe20008000f00 */
[----:B------:R-:W-:Y:S02]  /*6f70*/  IMAD.U32 R10, RZ, RZ, UR4 ;  /* 0x00000004ff0a7e24 */ /* 0x000fe4000f8e00ff */
[----:B------:R-:W-:Y:S07]  /*6f80*/  LEPC R20, `(.L_x_121) ;  /* 0x000000001014794e */ /* 0x000fee0000000000 */
[----:B-1-3--:R-:W-:Y:S05]  /*6f90*/  CALL.ABS.NOINC R2 ;  /* 0x0000000002007343 */ /* 0x00afea0003c00000 */
.L_x_121:
[----:B------:R-:W-:Y:S05]  /*6fa0*/  WARPSYNC.ALL ;  /* 0x0000000000007948 */ /* 0x000fea0003800000 */
[----:B------:R-:W-:Y:S01]  /*6fb0*/  R2UR UR4, R25 ;  /* 0x00000000190472ca */ /* 0x000fe200000e0000 */
[----:B------:R-:W-:Y:S01]  /*6fc0*/  BSSY.RECONVERGENT B0, `(.L_x_122) ;  /* 0x000003e000007945 */ /* 0x000fe20003800200 */
[----:B------:R-:W-:Y:S11]  /*6fd0*/  ISETP.NE.AND P0, PT, R66, RZ, PT ;  /* 0x000000ff4200720c */ /* 0x000ff60003f05270 */
[----:B------:R-:W1:Y:S02]  /*6fe0*/  LDTM.x16 R4, tmem[UR4] ;  /* 0x00000004000479ee */ /* 0x000e640008240000 */
[C---:B-1-3--:R-:W-:Y:S01]  /*6ff0*/  FMUL R0, R24.reuse, R4 ;  /* 0x0000000418007220 */ /* 0x04afe20000400000 */
[C---:B------:R-:W-:Y:S01]  /*7000*/  FMUL R2, R24.reuse, R5 ;  /* 0x0000000518027220 */ /* 0x040fe20000400000 */
[C---:B------:R-:W-:Y:S01]  /*7010*/  FMUL R3, R24.reuse, R6 ;  /* 0x0000000618037220 */ /* 0x040fe20000400000 */
[C---:B------:R-:W-:Y:S01]  /*7020*/  FMUL R7, R24.reuse, R7 ;  /* 0x0000000718077220 */ /* 0x040fe20000400000 */
[C---:B------:R-:W-:Y:S01]  /*7030*/  FFMA R28, R27.reuse, R32, R0 ;  /* 0x000000201b1c7223 */ /* 0x040fe20000000000 */
        /* <DEDUP_REMOVED lines=10> */
[----:B------:R1:W-:Y:S01]  /*70e0*/  STS.128 [R64], R28 ;  /* 0x0000001c40007388 */ /* 0x0003e20000000c00 */
        /* <DEDUP_REMOVED lines=8> */
[----:B------:R1:W-:Y:S01]  /*7170*/  STS.128 [R63+0x10], R4 ;  /* 0x000010043f007388 */ /* 0x0003e20000000c00 */
[C---:B------:R-:W-:Y:S01]  /*7180*/  FMUL R13, R24.reuse, R17 ;  /* 0x00000011180d7220 */ /* 0x040fe20000400000 */
[C---:B------:R-:W-:Y:S01]  /*7190*/  FFMA R10, R27.reuse, R42, R10 ;  /* 0x0000002a1b0a7223 */ /* 0x040fe2000000000a */
[C---:B------:R-:W-:Y:S01]  /*71a0*/  FMUL R14, R24.reuse, R18 ;  /* 0x00000012180e7220 */ /* 0x040fe20000400000 */
[C---:B------:R-:W-:Y:S01]  /*71b0*/  FFMA R11, R27.reuse, R43, R15 ;  /* 0x0000002b1b0b7223 */ /* 0x040fe2000000000f */
[----:B------:R-:W-:Y:S01]  /*71c0*/  FMUL R19, R24, R19 ;  /* 0x0000001318137220 */ /* 0x000fe20000400000 */
[C---:B------:R-:W-:Y:S01]  /*71d0*/  FFMA R12, R27.reuse, R44, R12 ;  /* 0x0000002c1b0c7223 */ /* 0x040fe2000000000c */
[C---:B------:R-:W-:Y:S01]  /*71e0*/  FFMA R13, R27.reuse, R45, R13 ;  /* 0x0000002d1b0d7223 */ /* 0x040fe2000000000d */
[C---:B------:R-:W-:Y:S01]  /*71f0*/  FFMA R14, R27.reuse, R46, R14 ;  /* 0x0000002e1b0e7223 */ /* 0x040fe2000000000e */
[----:B------:R1:W-:Y:S01]  /*7200*/  STS.128 [R62+0x20], R8 ;  /* 0x000020083e007388 */ /* 0x0003e20000000c00 */
[----:B------:R-:W-:Y:S05]  /*7210*/  FFMA R15, R27, R47, R19 ;  /* 0x0000002f1b0f7223 */ /* 0x000fea0000000013 */
[----:B------:R1:W-:Y:S01]  /*7220*/  STS.128 [R58+0x30], R12 ;  /* 0x0000300c3a007388 */ /* 0x0003e20000000c00 */
[----:B------:R-:W-:Y:S01]  /*7230*/  @!PT LDS RZ, [RZ] ;  /* 0x00000000fffff984 */ /* 0x000fe20000000800 */
[----:B------:R-:W-:Y:S01]  /*7240*/  @!PT LDS RZ, [RZ] ;  /* 0x00000000fffff984 */ /* 0x000fe20000000800 */
[----:B------:R-:W-:Y:S01]  /*7250*/  @!PT LDS RZ, [RZ] ;  /* 0x00000000fffff984 */ /* 0x000fe20000000800 */
[----:B------:R-:W-:Y:S01]  /*7260*/  @!PT LDS RZ, [RZ] ;  /* 0x00000000fffff984 */ /* 0x000fe20000000800 */
[----:B------:R3:W-:Y:S06]  /*7270*/  MEMBAR.ALL.CTA ;  /* 0x0000000000007992 */ /* 0x0007ec0000008000 */
[----:B---3--:R-:W3:Y:S02]  /*7280*/  FENCE.VIEW.ASYNC.S ;  /* 0x00000000000073c6 */ /* 0x008ee40000000000 */
[----:B---3--:R-:W-:Y:S06]  /*7290*/  BAR.SYNC.DEFER_BLOCKING 0x1, 0x80 ;  /* 0x0042000000007b1d */ /* 0x008fec0000010000 */
[----:B------:R-:W-:Y:S05]  /*72a0*/  @P0 BRA `(.L_x_123) ;  /* 0x00000000003c0947 */ /* 0x000fea0003800000 */
[----:B------:R-:W3:Y:S01]  /*72b0*/  LDCU.64 UR6, c[0x0][0x348] ;  /* 0x00006900ff0677ac */ /* 0x000ee20008000a00 */
[----:B------:R-:W-:Y:S01]  /*72c0*/  UIADD3 UR4, UPT, UPT, UR43, 0x200, URZ ;  /* 0x000002002b047890 */ /* 0x000fe2000fffe0ff */
[----:B------:R-:W-:Y:S01]  /*72d0*/  UMOV UR51, UR36 ;  /* 0x0000002400337c82 */ /* 0x000fe20008000000 */
[----:B------:R-:W-:Y:S02]  /*72e0*/  UIADD3 UR9, UPT, UPT, UR49, 0x40, URZ ;  /* 0x0000004031097890 */ /* 0x000fe4000fffe0ff */
[----:B------:R-:W-:Y:S02]  /*72f0*/  UIADD3 UR8, UPT, UPT, UR43, 0x1200, URZ ;  /* 0x000012002b087890 */ /* 0x000fe4000fffe0ff */
[----:B------:R-:W-:Y:S01]  /*7300*/  MOV R55, UR4 ;  /* 0x0000000400377c02 */ /* 0x000fe20008000f00 */
[----:B------:R-:W-:Y:S01]  /*7310*/  UMOV UR10, UR50 ;  /* 0x00000032000a7c82 */ /* 0x000fe20008000000 */
[----:B------:R-:W-:Y:S02]  /*7320*/  UMOV UR11, UR36 ;  /* 0x00000024000b7c82 */ /* 0x000fe40008000000 */
[----:B------:R-:W-:Y:S01]  /*7330*/  R2UR UR48, R55 ;  /* 0x00000000373072ca */ /* 0x000fe200000e0000 */
[----:B---3--:R-:W-:Y:S04]  /*7340*/  UIADD3 UR4, UP0, UPT, UR6, 0x680, URZ ;  /* 0x0000068006047890 */ /* 0x008fe8000ff1e0ff */
[----:B------:R-:W-:Y:S09]  /*7350*/  UIADD3.X UR5, UPT, UPT, URZ, UR7, URZ, UP0, !UPT ;  /* 0x00000007ff057290 */ /* 0x000ff200087fe4ff */
[----:B------:R3:W-:Y:S01]  /*7360*/  UTMASTG.3D [UR48], [UR4] ;  /* 0x00000030040073b5 */ /* 0x0007e20008010000 */
[----:B------:R3:W-:Y:S01]  /*7370*/  UTMASTG.3D [UR8], [UR4] ;  /* 0x00000008040073b5 */ /* 0x0007e20008010000 */
[----:B------:R0:W-:Y:S01]  /*7380*/  UTMACMDFLUSH ;  /* 0x00000000000079b7 */ /* 0x0001e20000000000 */
[----:B---3--:R-:W-:Y:S04]  /*7390*/  DEPBAR.LE SB0, 0x1 ;  /* 0x000080400000791a */ /* 0x008fe80000000000 */
.L_x_123:
[----:B------:R-:W-:Y:S05]  /*73a0*/  BSYNC.RECONVERGENT B0 ;  /* 0x0000000000007941 */ /* 0x000fea0003800200 */
.L_x_122:
[----:B------:R-:W-:Y:S01]  /*73b0*/  BAR.SYNC.DEFER_BLOCKING 0x1, 0x80 ;  /* 0x0042000000007b1d */ /* 0x000fe20000010000 */
[----:B------:R-:W-:Y:S01]  /*73c0*/  ISETP.NE.AND P1, PT, R69, RZ, PT ;  /* 0x000000ff4500720c */ /* 0x000fe20003f25270 */
[----:B------:R-:W-:Y:S01]  /*73d0*/  UISETP.NE.AND UP0, UPT, UR52, URZ, UPT ;  /* 0x000000ff3400728c */ /* 0x000fe2000bf05270 */
[----:B------:R-:W-:Y:S11]  /*73e0*/  LEA R2, R71, UR43, 0x3 ;  /* 0x0000002b47027c11 */ /* 0x000ff6000f8e18ff */
[----:B------:R-:W-:Y:S01]  /*73f0*/  @P1 SHF.L.U32 R3, R61, 0x1f, RZ ;  /* 0x0000001f3d031819 */ /* 0x000fe200000006ff */
[----:B------:R-:W-:Y:S06]  /*7400*/  BRA.U !UP0, `(.L_x_124) ;  /* 0x0000000108247547 */ /* 0x000fec000b800000 */
[----:B-1----:R-:W-:Y:S01]  /*7410*/  IMAD.U32 R4, RZ, RZ, UR46 ;  /* 0x0000002eff047e24 */ /* 0x002fe2000f8e00ff */
[----:B------:R-:W-:Y:S01]  /*7420*/  MOV R0, UR47 ;  /* 0x0000002f00007c02 */ /* 0x000fe20008000f00 */
[----:B------:R-:W-:Y:S03]  /*7430*/  UIADD3 UR4, UPT, UPT, UR46, 0x1, URZ ;  /* 0x000000012e047890 */ /* 0x000fe6000fffe0ff */
[----:B------:R-:W-:Y:S01]  /*7440*/  @P1 LEA R4, R4, UR43, 0x3 ;  /* 0x0000002b04041c11 */ /* 0x000fe2000f8e18ff */
[----:B------:R-:W-:Y:S04]  /*7450*/  UISETP.NE.AND UP0, UPT, UR4, 0x4, UPT ;  /* 0x000000040400788c */ /* 0x000fe8000bf05270 */
[----:B------:R-:W-:Y:S01]  /*7460*/  @P1 VIADD R4, R4, 0x80 ;  /* 0x0000008004041836 */ /* 0x000fe20000000000 */
[----:B------:R-:W-:Y:S04]  /*7470*/  USEL UR46, UR4, URZ, UP0 ;  /* 0x000000ff042e7287 */ /* 0x000fe80008000000 */
[----:B------:R-:W-:Y:S04]  /*7480*/  @P1 PRMT R0, R0, 0x654, R4 ;  /* 0x0000065400001816 */ /* 0x000fe80000000004 */
[----:B------:R3:W-:Y:S04]  /*7490*/  @P1 SYNCS.ARRIVE.TRANS64.RED.A1T0 RZ, [R0+URZ], RZ ;  /* 0x000000ff00ff19a7 */ /* 0x0007e800081004ff */
.L_x_124:
[----:B------:R-:W4:Y:S01]  /*74a0*/  @P1 SYNCS.PHASECHK.TRANS64.TRYWAIT P0, [R2+URZ+0x60], R3 ;  /* 0x00006003020015a7 */ /* 0x000f2200080011ff */
[----:B------:R-:W-:Y:S01]  /*74b0*/  BSSY B1, `(.L_x_125) ;  /* 0x0000016000017945 */ /* 0x000fe20003800000 */
[----:B----4-:R-:W-:Y:S03]  /*74c0*/  @P1 SEL R72, RZ, 0x1, !P0 ;  /* 0x00000001ff481807 */ /* 0x010fe60004000000 */
[----:B------:R-:W-:Y:S05]  /*74d0*/  @!P1 BRA `(.L_x_126) ;  /* 0x00000000004c9947 */ /* 0x000fea0003800000 */
[----:B------:R-:W-:Y:S01]  /*74e0*/  ISETP.NE.AND P0, PT, R72, RZ, PT ;  /* 0x000000ff4800720c */ /* 0x000fe20003f05270 */
[----:B------:R-:W-:Y:S01]  /*74f0*/  BSSY B0, `(.L_x_127) ;  /* 0x000000b000007945 */ /* 0x000fe20003800000 */
[----:B------:R-:W-:Y:S11]  /*7500*/  ISETP.NE.AND P1, PT, R73, RZ, PT ;  /* 0x000000ff4900720c */ /* 0x000ff60003f25270 */
[----:B------:R-:W-:Y:S02]  /*7510*/  @!UPT UIADD3 URZ, UPT, UPT, URZ, URZ, URZ ;  /* 0x000000fffffff290 */ /* 0x000fe4000fffe0ff */
[C---:B-1----:R-:W-:Y:S01]  /*7520*/  @P1 IMAD R6, R71.reuse, 0x2000, R64 ;  /* 0x0000200047061824 */ /* 0x042fe200078e0240 */
[C---:B------:R-:W-:Y:S01]  /*7530*/  @P1 LEA R4, R71.reuse, R62, 0xd ;  /* 0x0000003e47041211 */ /* 0x040fe200078e68ff */
[C---:B------:R-:W-:Y:S02]  /*7540*/  @P1 IMAD R5, R71.reuse, 0x2000, R63 ;  /* 0x0000200047051824 */ /* 0x040fe400078e023f */
[----:B------:R-:W-:Y:S01]  /*7550*/  @P1 IMAD R3, R71, 0x2000, R58 ;  /* 0x0000200047031824 */ /* 0x000fe200078e023a */
[----:B------:R-:W-:Y:S06]  /*7560*/  @P0 BRA `(.L_x_128) ;  /* 0x00000000000c0947 */ /* 0x000fec0003800000 */
[----:B---3--:R-:W-:Y:S04]  /*7570*/  SHF.L.U32 R0, R61, 0x1f, RZ ;  /* 0x0000001f3d007819 */ /* 0x008fe800000006ff */
[----:B------:R-:W1:Y:S02]  /*7580*/  SYNCS.PHASECHK.TRANS64.TRYWAIT P0, [R2+URZ+0x60], R0 ;  /* 0x00006000020075a7 */ /* 0x000e6400080011ff */
[----:B-1----:R-:W-:Y:S05]  /*7590*/  @!P0 BRA `(.L_x_129) ;  /* 0x0000002400748947 */ /* 0x002fea0003800000 */
.L_x_128:
[----:B------:R-:W-:Y:S05]  /*75a0*/  BSYNC B0 ;  /* 0x0000000000007941 */ /* 0x000fea0003800000 */
.L_x_127:
[----:B------:R-:W-:Y:S02]  /*75b0*/  ISETP.NE.AND P0, PT, R73, RZ, PT ;  /* 0x000000ff4900720c */ /* 0x000fe40003f05270 */
[----:B------:R-:W-:Y:S11]  /*75c0*/  IADD3 R71, PT, PT, R71, 0x1, RZ ;  /* 0x0000000147477810 */ /* 0x000ff60007ffe0ff */
[----:B------:R4:W1:Y:S04]  /*75d0*/  @P0 LDS.128 R32, [R6] ;  /* 0x0000000006200984 */ /* 0x0008680000000c00 */
[----:B------:R4:W1:Y:S04]  /*75e0*/  @P0 LDS.128 R36, [R5+0x10] ;  /* 0x0000100005240984 */ /* 0x0008680000000c00 */
[----:B------:R4:W1:Y:S04]  /*75f0*/  @P0 LDS.128 R40, [R4+0x20] ;  /* 0x0000200004280984 */ /* 0x0008680000000c00 */
[----:B------:R4:W1:Y:S02]  /*7600*/  @P0 LDS.128 R44, [R3+0x30] ;  /* 0x00003000032c0984 */ /* 0x0008640000000c00 */
.L_x_126:
[----:B------:R-:W-:Y:S05]  /*7610*/  BSYNC B1 ;  /* 0x0000000000017941 */ /* 0x000fea0003800000 */
.L_x_125:
[----:B-1-3--:R-:W-:Y:S05]  /*7620*/  VIADD R0, R25, 0x10 ;  /* 0x0000001019007836 */ /* 0x00afea0000000000 */
[----:B------:R-:W-:Y:S04]  /*7630*/  SHF.R.U32.HI R0, RZ, 0x15, R0 ;  /* 0x00000015ff007819 */ /* 0x000fe80000011600 */
[----:B------:R-:W-:Y:S11]  /*7640*/  LOP3.LUT P0, RZ, R0, 0x3, R52, 0x48, !PT ;  /* 0x0000000300ff7812 */ /* 0x000ff60007804834 */
[----:B------:R-:W-:Y:S02]  /*7650*/  @!UPT UIADD3 URZ, UPT, UPT, URZ, URZ, URZ ;  /* 0x000000fffffff290 */ /* 0x000fe4000fffe0ff */
[----:B------:R-:W-:Y:S05]  /*7660*/  @!P0 BRA `(.L_x_130) ;  /* 0x0000000000408947 */ /* 0x000fea0003800000 */
[----:B------:R-:W1:Y:S01]  /*7670*/  LDCU.64 UR8, c[0x4][0x70] ;  /* 0x01000e00ff0877ac */ /* 0x000e620008000a00 */
[----:B----4-:R-:W-:Y:S01]  /*7680*/  MOV R3, 0x0 ;  /* 0x0000000000037802 */ /* 0x010fe20000000f00 */
[----:B------:R-:W-:Y:S02]  /*7690*/  HFMA2 R12, -RZ, RZ, 0, 5.9604644775390625e-08 ;  /* 0x00000001ff0c7431 */ /* 0x000fe400000001ff */
[----:B------:R-:W-:Y:S02]  /*76a0*/  IMAD.MOV.U32 R8, RZ, RZ, 0x192 ;  /* 0x00000192ff087424 */ /* 0x000fe400078e00ff */
[----:B------:R-:W-:Y:S01]  /*76b0*/  IMAD.MOV.U32 R13, RZ, RZ, RZ ;  /* 0x000000ffff0d7224 */ /* 0x000fe200078e00ff */
[----:B------:R-:W3:Y:S01]  /*76c0*/  LDCU.64 UR6, c[0x4][0x78] ;  /* 0x01000f00ff0677ac */ /* 0x000ee20008000a00 */
[----:B------:R-:W4:Y:S01]  /*76d0*/  LDC.64 R2, c[0x4][R3] ;  /* 0x0100000003027b82 */ /* 0x000f220000000a00 */
[----:B------:R-:W5:Y:S01]  /*76e0*/  LDCU.64 UR4, c[0x4][0x10] ;  /* 0x01000200ff0477ac */ /* 0x000f620008000a00 */
[----:B-1----:R-:W-:Y:S01]  /*76f0*/  MOV R5, UR9 ;  /* 0x0000000900057c02 */ /* 0x002fe20008000f00 */
[----:B------:R-:W-:Y:S01]  /*7700*/  IMAD.U32 R4, RZ, RZ, UR8 ;  /* 0x00000008ff047e24 */ /* 0x000fe2000f8e00ff */
[----:B---3--:R-:W-:Y:S01]  /*7710*/  MOV R7, UR7 ;  /* 0x0000000700077c02 */ /* 0x008fe20008000f00 */
[----:B------:R-:W-:Y:S01]  /*7720*/  IMAD.U32 R6, RZ, RZ, UR6 ;  /* 0x00000006ff067e24 */ /* 0x000fe2000f8e00ff */
[----:B-----5:R-:W-:Y:S01]  /*7730*/  MOV R11, UR5 ;  /* 0x00000005000b7c02 */ /* 0x020fe20008000f00 */
[----:B------:R-:W-:Y:S02]  /*7740*/  IMAD.U32 R10, RZ, RZ, UR4 ;  /* 0x00000004ff0a7e24 */ /* 0x000fe4000f8e00ff */
[----:B------:R-:W-:Y:S07]  /*7750*/  LEPC R20, `(.L_x_130) ;  /* 0x000000001014794e */ /* 0x000fee0000000000 */
[----:B--2-4-:R-:W-:Y:S05]  /*7760*/  CALL.ABS.NOINC R2 ;  /* 0x0000000002007343 */ /* 0x014fea0003c00000 */
.L_x_130:
[----:B------:R-:W-:Y:S05]  /*7770*/  WARPSYNC.ALL ;  /* 0x0000000000007948 */ /* 0x000fea0003800000 */
[----:B------:R-:W-:Y:S01]  /*7780*/  R2UR UR4, R25 ;  /* 0x00000000190472ca */ /* 0x000fe200000e0000 */
[----:B------:R-:W-:Y:S01]  /*7790*/  BSSY.RECONVERGENT B0, `(.L_x_131) ;  /* 0x0000046000007945 */ /* 0x000fe20003800200 */
[----:B------:R-:W-:Y:S02]  /*77a0*/  ISETP.NE.AND P6, PT, R69, RZ, PT ;  /* 0x000000ff4500720c */ /* 0x000fe40003fc5270 */
[----:B------:R-:W-:Y:S02]  /*77b0*/  ISETP.NE.AND P0, PT, R66, RZ, PT ;  /* 0x000000ff4200720c */ /* 0x000fe40003f05270 */
[----:B------:R-:W-:Y:S07]  /*77c0*/  MOV R20, UR46 ;  /* 0x0000002e00147c02 */ /* 0x000fee0008000f00 */
[----:B----4-:R-:W1:Y:S02]  /*77d0*/  LDTM.x16 R4, tmem[UR4+0x10] ;  /* 0x00001004000479ee */ /* 0x010e640008240000 */
[----:B------:R-:W-:Y:S01]  /*77e0*/  @P6 LEA R20, R20, UR43, 0x3 ;  /* 0x0000002b14146c11 */ /* 0x000fe2000f8e18ff */
[C---:B-1----:R-:W-:Y:S01]  /*77f0*/  FMUL R0, R24.reuse, R4 ;  /* 0x0000000418007220 */ /* 0x042fe20000400000 */
        /* <DEDUP_REMOVED lines=33> */
[----:B------:R-:W-:Y:S01]  /*7a10*/  FFMA R15, R27, R47, R19 ;  /* 0x0000002f1b0f7223 */ /* 0x000fe20000000013 */
[----:B------:R-:W-:Y:S02]  /*7a20*/  MOV R16, UR47 ;  /* 0x0000002f00107c02 */ /* 0x000fe40008000f00 */
[----:B------:R-:W-:Y:S02]  /*7a30*/  @P6 IADD3 R17, PT, PT, R20, 0x80, RZ ;  /* 0x0000008014116810 */ /* 0x000fe40007ffe0ff */
[----:B------:R1:W-:Y:S01]  /*7a40*/  STS.128 [R58+0x2030], R12 ;  /* 0x0020300c3a007388 */ /* 0x0003e20000000c00 */
[----:B------:R-:W-:Y:S02]  /*7a50*/  LEA R0, R71, UR43, 0x3 ;  /* 0x0000002b47007c11 */ /* 0x000fe4000f8e18ff */
[----:B------:R-:W-:Y:S01]  /*7a60*/  @P6 PRMT R16, R16, 0x654, R17 ;  /* 0x0000065410106816 */ /* 0x000fe20000000011 */
[----:B------:R-:W-:Y:S01]  /*7a70*/  @!PT LDS RZ, [RZ] ;  /* 0x00000000fffff984 */ /* 0x000fe20000000800 */
[----:B------:R-:W-:Y:S01]  /*7a80*/  @!PT LDS RZ, [RZ] ;  /* 0x00000000fffff984 */ /* 0x000fe20000000800 */
[----:B------:R-:W-:Y:S01]  /*7a90*/  @!PT LDS RZ, [RZ] ;  /* 0x00000000fffff984 */ /* 0x000fe20000000800 */
[----:B------:R-:W-:Y:S01]  /*7aa0*/  @!PT LDS RZ, [RZ] ;  /* 0x00000000fffff984 */ /* 0x000fe20000000800 */
[----:B------:R3:W-:Y:S06]  /*7ab0*/  MEMBAR.ALL.CTA ;  /* 0x0000000000007992 */ /* 0x0007ec0000008000 */
[----:B---3--:R-:W3:Y:S01]  /*7ac0*/  FENCE.VIEW.ASYNC.S ;  /* 0x00000000000073c6 */ /* 0x008ee20000000000 */
[----:B------:R-:W-:Y:S01]  /*7ad0*/  @P6 SHF.L.U32 R2, R61, 0x1f, RZ ;  /* 0x0000001f3d026819 */ /* 0x000fe200000006ff */
[----:B---3--:R-:W-:Y:S06]  /*7ae0*/  BAR.SYNC.DEFER_BLOCKING 0x1, 0x80 ;  /* 0x0042000000007b1d */ /* 0x008fec0000010000 */
[----:B------:R-:W-:Y:S05]  /*7af0*/  @P0 BRA `(.L_x_132) ;  /* 0x00000000003c0947 */ /* 0x000fea0003800000 */
[----:B------:R-:W3:Y:S01]  /*7b00*/  LDCU.64 UR6, c[0x0][0x348] ;  /* 0x00006900ff0677ac */ /* 0x000ee20008000a00 */
[----:B------:R-:W-:Y:S02]  /*7b10*/  UIADD3 UR13, UPT, UPT, UR49, 0x10, URZ ;  /* 0x00000010310d7890 */ /* 0x000fe4000fffe0ff */
[----:B------:R-:W-:Y:S01]  /*7b20*/  UIADD3 UR12, UPT, UPT, UR43, 0x2200, URZ ;  /* 0x000022002b0c7890 */ /* 0x000fe2000fffe0ff */
[----:B------:R-:W-:Y:S01]  /*7b30*/  UMOV UR14, UR50 ;  /* 0x00000032000e7c82 */ /* 0x000fe20008000000 */
[----:B------:R-:W-:Y:S01]  /*7b40*/  UMOV UR15, UR36 ;  /* 0x00000024000f7c82 */ /* 0x000fe20008000000 */
[----:B------:R-:W-:Y:S02]  /*7b50*/  UIADD3 UR9, UPT, UPT, UR49, 0x50, URZ ;  /* 0x0000005031097890 */ /* 0x000fe4000fffe0ff */
[----:B------:R-:W-:Y:S01]  /*7b60*/  UIADD3 UR8, UPT, UPT, UR43, 0x3200, URZ ;  /* 0x000032002b087890 */ /* 0x000fe2000fffe0ff */
[----:B------:R-:W-:Y:S01]  /*7b70*/  UMOV UR10, UR50 ;  /* 0x00000032000a7c82 */ /* 0x000fe20008000000 */
[----:B------:R-:W-:Y:S01]  /*7b80*/  UMOV UR11, UR36 ;  /* 0x00000024000b7c82 */ /* 0x000fe20008000000 */
[----:B---3--:R-:W-:Y:S04]  /*7b90*/  UIADD3 UR4, UP0, UPT, UR6, 0x680, URZ ;  /* 0x0000068006047890 */ /* 0x008fe8000ff1e0ff */
[----:B------:R-:W-:Y:S09]  /*7ba0*/  UIADD3.X UR5, UPT, UPT, URZ, UR7, URZ, UP0, !UPT ;  /* 0x00000007ff057290 */ /* 0x000ff200087fe4ff */
[----:B------:R3:W-:Y:S01]  /*7bb0*/  UTMASTG.3D [UR12], [UR4] ;  /* 0x0000000c040073b5 */ /* 0x0007e20008010000 */
[----:B------:R3:W-:Y:S01]  /*7bc0*/  UTMASTG.3D [UR8], [UR4] ;  /* 0x00000008040073b5 */ /* 0x0007e20008010000 */
[----:B------:R0:W-:Y:S01]  /*7bd0*/  UTMACMDFLUSH ;  /* 0x00000000000079b7 */ /* 0x0001e20000000000 */
[----:B---3--:R-:W-:Y:S04]  /*7be0*/  DEPBAR.LE SB0, 0x1 ;  /* 0x000080400000791a */ /* 0x008fe80000000000 */
.L_x_132:
[----:B------:R-:W-:Y:S05]  /*7bf0*/  BSYNC.RECONVERGENT B0 ;  /* 0x0000000000007941 */ /* 0x000fea0003800200 */
.L_x_131:
[----:B------:R-:W-:Y:S01]  /*7c00*/  BAR.SYNC.DEFER_BLOCKING 0x1, 0x80 ;  /* 0x0042000000007b1d */ /* 0x000fe20000010000 */
[----:B------:R-:W-:Y:S04]  /*7c10*/  UIADD3 UR4, UPT, UPT, UR46, 0x1, URZ ;  /* 0x000000012e047890 */ /* 0x000fe8000fffe0ff */
[----:B------:R-:W-:Y:S04]  /*7c20*/  UISETP.NE.AND UP0, UPT, UR4, 0x4, UPT ;  /* 0x000000040400788c */ /* 0x000fe8000bf05270 */
[----:B------:R-:W-:Y:S01]  /*7c30*/  USEL UR44, UR4, URZ, UP0 ;  /* 0x000000ff042c7287 */ /* 0x000fe20008000000 */
[----:B------:R3:W-:Y:S01]  /*7c40*/  @P6 SYNCS.ARRIVE.TRANS64.RED.A1T0 RZ, [R16+URZ], RZ ;  /* 0x000000ff10ff69a7 */ /* 0x0007e200081004ff */
[----:B------:R-:W-:Y:S01]  /*7c50*/  BSSY B1, `(.L_x_133) ;  /* 0x0000017000017945 */ /* 0x000fe20003800000 */
[----:B------:R-:W4:Y:S02]  /*7c60*/  @P6 SYNCS.PHASECHK.TRANS64.TRYWAIT P0, [R0+URZ+0x60], R2 ;  /* 0x00006002000065a7 */ /* 0x000f2400080011ff */
[----:B----4-:R-:W-:Y:S01]  /*7c70*/  @P6 SEL R72, RZ, 0x1, !P0 ;  /* 0x00000001ff486807 */ /* 0x010fe20004000000 */
[----:B---3--:R-:W-:Y:S06]  /*7c80*/  @!P6 BRA `(.L_x_134) ;  /* 0x00000000004ce947 */ /* 0x008fec0003800000 */
        /* <DEDUP_REMOVED lines=9> */
[----:B------:R-:W-:Y:S04]  /*7d20*/  SHF.L.U32 R6, R61, 0x1f, RZ ;  /* 0x0000001f3d067819 */ /* 0x000fe800000006ff */
[----:B------:R-:W1:Y:S02]  /*7d30*/  SYNCS.PHASECHK.TRANS64.TRYWAIT P0, [R0+URZ+0x60], R6 ;  /* 0x00006006000075a7 */ /* 0x000e6400080011ff */
[----:B-1----:R-:W-:Y:S05]  /*7d40*/  @!P0 BRA `(.L_x_137) ;  /* 0x0000001c009c8947 */ /* 0x002fea0003800000 */
.L_x_136:
[----:B------:R-:W-:Y:S05]  /*7d50*/  BSYNC B0 ;  /* 0x0000000000007941 */ /* 0x000fea0003800000 */
.L_x_135:
[----:B------:R-:W-:Y:S02]  /*7d60*/  ISETP.NE.AND P0, PT, R73, RZ, PT ;  /* 0x000000ff4900720c */ /* 0x000fe40003f05270 */
[----:B------:R-:W-:Y:S11]  /*7d70*/  IADD3 R71, PT, PT, R71, 0x1, RZ ;  /* 0x0000000147477810 */ /* 0x000ff60007ffe0ff */
[----:B------:R3:W4:Y:S04]  /*7d80*/  @P0 LDS.128 R32, [R5] ;  /* 0x0000000005200984 */ /* 0x0007280000000c00 */
[----:B------:R3:W1:Y:S04]  /*7d90*/  @P0 LDS.128 R36, [R4+0x10] ;  /* 0x0000100004240984 */ /* 0x0006680000000c00 */
[----:B------:R3:W1:Y:S04]  /*7da0*/  @P0 LDS.128 R40, [R3+0x20] ;  /* 0x0000200003280984 */ /* 0x0006680000000c00 */
[----:B------:R3:W1:Y:S02]  /*7db0*/  @P0 LDS.128 R44, [R2+0x30] ;  /* 0x00003000022c0984 */ /* 0x0006640000000c00 */
.L_x_134:
[----:B------:R-:W-:Y:S05]  /*7dc0*/  BSYNC B1 ;  /* 0x0000000000017941 */ /* 0x000fea0003800000 */
.L_x_133:
[----:B-1----:R-:W-:Y:S05]  /*7dd0*/  VIADD R0, R25, 0x20 ;  /* 0x0000002019007836 */ /* 0x002fea0000000000 */
[----:B------:R-:W-:Y:S04]  /*7de0*/  SHF.R.U32.HI R0, RZ, 0x15, R0 ;  /* 0x00000015ff007819 */ /* 0x000fe80000011600 */
[----:B------:R-:W-:Y:S11]  /*7df0*/  LOP3.LUT P0, RZ, R0, 0x3, R52, 0x48, !PT ;  /* 0x0000000300ff7812 */ /* 0x000ff60007804834 */
[----:B------:R-:W-:Y:S02]  /*7e00*/  @!UPT UIADD3 URZ, UPT, UPT, URZ, URZ, URZ ;  /* 0x000000fffffff290 */ /* 0x000fe4000fffe0ff */
[----:B------:R-:W-:Y:S05]  /*7e10*/  @!P0 BRA `(.L_x_138) ;  /* 0x0000000000408947 */ /* 0x000fea0003800000 */
[----:B------:R-:W1:Y:S01]  /*7e20*/  LDCU.64 UR8, c[0x4][0x70] ;  /* 0x01000e00ff0877ac */ /* 0x000e620008000a00 */
[----:B---3--:R-:W-:Y:S01]  /*7e30*/  MOV R3, 0x0 ;  /* 0x0000000000037802 */ /* 0x008fe20000000f00 */
[----:B------:R-:W-:Y:S02]  /*7e40*/  HFMA2 R12, -RZ, RZ, 0, 5.9604644775390625e-08 ;  /* 0x00000001ff0c7431 */ /* 0x000fe400000001ff */
[----:B------:R-:W-:Y:S02]  /*7e50*/  IMAD.MOV.U32 R8, RZ, RZ, 0x192 ;  /* 0x00000192ff087424 */ /* 0x000fe400078e00ff */
[----:B------:R-:W-:Y:S01]  /*7e60*/  IMAD.MOV.U32 R13, RZ, RZ, RZ ;  /* 0x000000ffff0d7224 */ /* 0x000fe200078e00ff */
[----:B------:R-:W3:Y:S01]  /*7e70*/  LDCU.64 UR6, c[0x4][0x78] ;  /* 0x01000f00ff0677ac */ /* 0x000ee20008000a00 */
[----:B------:R-:W2:Y:S01]  /*7e80*/  LDC.64 R2, c[0x4][R3] ;  /* 0x0100000003027b82 */ /* 0x000ea20000000a00 */
        /* <DEDUP_REMOVED lines=9> */
.L_x_138:
[----:B------:R-:W-:Y:S05]  /*7f20*/  WARPSYNC.ALL ;  /* 0x0000000000007948 */ /* 0x000fea0003800000 */
[----:B------:R-:W-:Y:S01]  /*7f30*/  R2UR UR4, R25 ;  /* 0x00000000190472ca */ /* 0x000fe200000e0000 */
[----:B------:R-:W-:Y:S01]  /*7f40*/  BSSY.RECONVERGENT B0, `(.L_x_139) ;  /* 0x0000046000007945 */ /* 0x000fe20003800200 */
[----:B------:R-:W-:Y:S02]  /*7f50*/  ISETP.NE.AND P6, PT, R69, RZ, PT ;  /* 0x000000ff4500720c */ /* 0x000fe40003fc5270 */
[----:B------:R-:W-:Y:S02]  /*7f60*/  ISETP.NE.AND P0, PT, R66, RZ, PT ;  /* 0x000000ff4200720c */ /* 0x000fe40003f05270 */
[----:B------:R-:W-:Y:S07]  /*7f70*/  MOV R20, UR44 ;  /* 0x0000002c00147c02 */ /* 0x000fee0008000f00 */
[----:B---3--:R-:W1:Y:S02]  /*7f80*/  LDTM.x16 R4, tmem[UR4+0x20] ;  /* 0x00002004000479ee */ /* 0x008e640008240000 */
[----:B------:R-:W-:Y:S01]  /*7f90*/  @P6 LEA R20, R20, UR43, 0x3 ;  /* 0x0000002b14146c11 */ /* 0x000fe2000f8e18ff */
[C---:B-1----:R-:W-:Y:S01]  /*7fa0*/  FMUL R0, R24.reuse, R4 ;  /* 0x0000000418007220 */ /* 0x042fe20000400000 */
[C---:B------:R-:W-:Y:S01]  /*7fb0*/  FMUL R2, R24.reuse, R5 ;  /* 0x0000000518027220 */ /* 0x040fe20000400000 */
[C---:B------:R-:W-:Y:S01]  /*7fc0*/  FMUL R3, R24.reuse, R6 ;  /* 0x0000000618037220 */ /* 0x040fe20000400000 */
[C---:B------:R-:W-:Y:S01]  /*7fd0*/  FMUL R7, R24.reuse, R7 ;  /* 0x0000000718077220 */ /* 0x040fe20000400000 */
[C---:B----4-:R-:W-:Y:S01]  /*7fe0*/  FFMA R28, R27.reuse, R32, R0 ;  /* 0x000000201b1c7223 */ /* 0x050fe20000000000 */
        /* <DEDUP_REMOVED lines=59> */
.L_x_140:
[----:B------:R-:W-:Y:S05]  /*83a0*/  BSYNC.RECONVERGENT B0 ;  /* 0x0000000000007941 */ /* 0x000fea0003800200 */
.L_x_139:
        /* <DEDUP_REMOVED lines=21> */
.L_x_144:
[----:B------:R-:W-:Y:S05]  /*8500*/  BSYNC B0 ;  /* 0x0000000000007941 */ /* 0x000fea0003800000 */
.L_x_143:
[----:B------:R-:W-:Y:S11]  /*8510*/  ISETP.NE.AND P0, PT, R73, RZ, PT ;  /* 0x000000ff4900720c */ /* 0x000ff60003f05270 */
[----:B------:R-:W-:Y:S02]  /*8520*/  @!UPT UIADD3 URZ, UPT, UPT, URZ, URZ, URZ ;  /* 0x000000fffffff290 */ /* 0x000fe4000fffe0ff */
[----:B------:R3:W4:Y:S04]  /*8530*/  @P0 LDS.128 R32, [R4] ;  /* 0x0000000004200984 */ /* 0x0007280000000c00 */
[----:B------:R3:W1:Y:S04]  /*8540*/  @P0 LDS.128 R36, [R3+0x10] ;  /* 0x0000100003240984 */ /* 0x0006680000000c00 */
[----:B------:R3:W1:Y:S04]  /*8550*/  @P0 LDS.128 R40, [R2+0x20] ;  /* 0x0000200002280984 */ /* 0x0006680000000c00 */
[----:B------:R3:W1:Y:S02]  /*8560*/  @P0 LDS.128 R44, [R71+0x30] ;  /* 0x00003000472c0984 */ /* 0x0006640000000c00 */
.L_x_142:
[----:B------:R-:W-:Y:S05]  /*8570*/  BSYNC B1 ;  /* 0x0000000000017941 */ /* 0x000fea0003800000 */
.L_x_141:
        /* <DEDUP_REMOVED lines=21> */
.L_x_146:
[----:B------:R-:W-:Y:S01]  /*86d0*/  ISETP.NE.AND P0, PT, R66, RZ, PT ;  /* 0x000000ff4200720c */ /* 0x000fe20003f05270 */
[----:B------:R-:W-:Y:S05]  /*86e0*/  WARPSYNC.ALL ;  /* 0x0000000000007948 */ /* 0x000fea0003800000 */
[----:B------:R-:W-:Y:S01]  /*86f0*/  R2UR UR4, R25 ;  /* 0x00000000190472ca */ /* 0x000fe200000e0000 */
[----:B------:R-:W-:Y:S01]  /*8700*/  BSSY.RECONVERGENT B0, `(.L_x_147) ;  /* 0x0000041000007945 */ /* 0x000fe20003800200 */
[----:B------:R-:W-:Y:S04]  /*8710*/  IADD3 R70, PT, PT, R70, 0xf0, RZ ;  /* 0x000000f046467810 */ /* 0x000fe80007ffe0ff */
[----:B------:R-:W-:Y:S07]  /*8720*/  LOP3.LUT R70, R70, 0xfefffff8, RZ, 0xc0, !PT ;  /* 0xfefffff846467812 */ /* 0x000fee00078ec0ff */
[----:B---3--:R-:W1:Y:S01]  /*8730*/  LDTM.x16 R4, tmem[UR4+0x30] ;  /* 0x00003004000479ee */ /* 0x008e620008240000 */
[----:B------:R-:W-:Y:S01]  /*8740*/  NOP ;  /* 0x0000000000007918 */ /* 0x000fe20000000000 */
[----:B-1----:R1:W-:Y:S01]  /*8750*/  SYNCS.ARRIVE.TRANS64.RED.A1T0 RZ, [R70+URZ], RZ ;  /* 0x000000ff46ff79a7 */ /* 0x0023e200081004ff */
[C---:B------:R-:W-:Y:S01]  /*8760*/  FMUL R0, R24.reuse, R4 ;  /* 0x0000000418007220 */ /* 0x040fe20000400000 */
        /* <DEDUP_REMOVED lines=58> */
.L_x_148:
[----:B------:R-:W-:Y:S05]  /*8b10*/  BSYNC.RECONVERGENT B0 ;  /* 0x0000000000007941 */ /* 0x000fea0003800200 */
.L_x_147:
[----:B------:R-:W-:Y:S01]  /*8b20*/  BAR.SYNC.DEFER_BLOCKING 0x1, 0x80 ;  /* 0x0042000000007b1d */ /* 0x000fe20000010000 */
[----:B------:R-:W-:Y:S01]  /*8b30*/  UISETP.NE.AND UP0, UPT, UR52, -0x4, UPT ;  /* 0xfffffffc3400788c */ /* 0x000fe2000bf05270 */
[----:B------:R-:W-:Y:S08]  /*8b40*/  IADD3 R22, PT, PT, R22, 0x1, RZ ;  /* 0x0000000116167810 */ /* 0x000ff00007ffe0ff */
[----:B------:R-:W-:Y:S05]  /*8b50*/  BRA.U !UP0, `(.L_x_149) ;  /* 0x0000000108287547 */ /* 0x000fea000b800000 */
[----:B------:R-:W-:Y:S01]  /*8b60*/  ISETP.NE.AND P0, PT, R69, RZ, PT ;  /* 0x000000ff4500720c */ /* 0x000fe20003f05270 */
[----:B------:R-:W-:Y:S01]  /*8b70*/  IMAD.U32 R2, RZ, RZ, UR46 ;  /* 0x0000002eff027e24 */ /* 0x000fe2000f8e00ff */
[----:B------:R-:W-:Y:S01]  /*8b80*/  UIADD3 UR4, UPT, UPT, UR46, 0x1, URZ ;  /* 0x000000012e047890 */ /* 0x000fe2000fffe0ff */
[----:B------:R-:W-:Y:S03]  /*8b90*/  IMAD.U32 R0, RZ, RZ, UR47 ;  /* 0x0000002fff007e24 */ /* 0x000fe6000f8e00ff */
[----:B------:R-:W-:Y:S04]  /*8ba0*/  UISETP.NE.AND UP0, UPT, UR4, 0x4, UPT ;  /* 0x000000040400788c */ /* 0x000fe8000bf05270 */
[----:B------:R-:W-:Y:S03]  /*8bb0*/  USEL UR46, UR4, URZ, UP0 ;  /* 0x000000ff042e7287 */ /* 0x000fe60008000000 */
[----:B------:R-:W-:Y:S05]  /*8bc0*/  @P0 LEA R2, R2, UR43, 0x3 ;  /* 0x0000002b02020c11 */ /* 0x000fea000f8e18ff */
[----:B------:R-:W-:Y:S05]  /*8bd0*/  @P0 VIADD R2, R2, 0x80 ;  /* 0x0000008002020836 */ /* 0x000fea0000000000 */
[----:B------:R-:W-:Y:S04]  /*8be0*/  @P0 PRMT R0, R0, 0x654, R2 ;  /* 0x0000065400000816 */ /* 0x000fe80000000002 */
[----:B------:R3:W-:Y:S03]  /*8bf0*/  @P0 SYNCS.ARRIVE.TRANS64.RED.A1T0 RZ, [R0+URZ], RZ ;  /* 0x000000ff00ff09a7 */ /* 0x0007e600081004ff */
.L_x_149:
[----:B------:R-:W-:Y:S01]  /*8c00*/  R2UR UR4, R53 ;  /* 0x00000000350472ca */ /* 0x000fe200000e0000 */
[----:B------:R-:W-:Y:S01]  /*8c10*/  UISETP.NE.AND UP0, UPT, UR62, URZ, UPT ;  /* 0x000000ff3e00728c */ /* 0x000fe2000bf05270 */
[----:B------:R-:W-:Y:S01]  /*8c20*/  ISETP.NE.AND P0, PT, R57, 0x2, PT ;  /* 0x000000023900780c */ /* 0x000fe20003f05270 */
[----:B------:R-:W-:Y:S01]  /*8c30*/  UIADD3 UR24, UPT, UPT, UR37, UR63, URZ ;  /* 0x0000003f25187290 */ /* 0x000fe2000fffe0ff */
[----:B------:R-:W-:Y:S01]  /*8c40*/  ISETP.NE.AND P1, PT, R22, 0x4, PT ;  /* 0x000000041600780c */ /* 0x000fe20003f25270 */
[----:B------:R-:W-:Y:S01]  /*8c50*/  UIADD3 UR52, UPT, UPT, UR52, 0x4, URZ ;  /* 0x0000000434347890 */ /* 0x000fe2000fffe0ff */
[----:B------:R-:W-:Y:S01]  /*8c60*/  SEL R2, RZ, 0x1, P0 ;  /* 0x00000001ff027807 */ /* 0x000fe20000000000 */
[----:B------:R-:W-:Y:S01]  /*8c70*/  UMOV UR36, UR61 ;  /* 0x0000003d00247c82 */ /* 0x000fe20008000000 */
[----:B---3--:R-:W-:Y:S02]  /*8c80*/  SEL R0, RZ, 0x1, P1 ;  /* 0x00000001ff007807 */ /* 0x008fe40000800000 */
[----:B------:R-:W-:Y:S02]  /*8c90*/  LOP3.LUT R59, R59, R2, RZ, 0x3c, !PT ;  /* 0x000000023b3b7212 */ /* 0x000fe400078e3cff */
[----:B------:R-:W-:Y:S01]  /*8ca0*/  LOP3.LUT R60, R60, R0, RZ, 0x3c, !PT ;  /* 0x000000003c3c7212 */ /* 0x000fe200078e3cff */
[----:B------:R-:W-:Y:S01]  /*8cb0*/  UIADD3 UR20, UPT, UPT, UR38, UR4, URZ ;  /* 0x0000000426147290 */ /* 0x000fe2000fffe0ff */
[----:B------:R-:W-:Y:S02]  /*8cc0*/  SEL R57, R57, RZ, P0 ;  /* 0x000000ff39397207 */ /* 0x000fe40000000000 */
[----:B------:R-:W-:Y:S01]  /*8cd0*/  SEL R22, R22, RZ, P1 ;  /* 0x000000ff16167207 */ /* 0x000fe20000800000 */
[----:B------:R-:W-:Y:S08]  /*8ce0*/  BRA.U UP0, `(.L_x_150) ;  /* 0xffffffd100907547 */ /* 0x000ff0000b83ffff */
[----:B------:R-:W-:-:S13]  /*8cf0*/  R2UR UR4, R54 ;  /* 0x00000000360472ca */ /* 0x000fda00000e0000 */
[----:B------:R-:W-:-:S09]  /*8d00*/  UISETP.NE.AND UP0, UPT, UR4, URZ, UPT ;  /* 0x000000ff0400728c */ /* 0x000fd2000bf05270 */
[----:B------:R-:W-:Y:S05]  /*8d10*/  BRA.U !UP0, `(.L_x_151) ;  /* 0x0000000108487547 */ /* 0x000fea000b800000 */
[----:B------:R-:W3:Y:S02]  /*8d20*/  LDCU.64 UR4, c[0x0][0x890] ;  /* 0x00011200ff0477ac */ /* 0x000ee40008000a00 */
[----:B---3--:R-:W-:-:S04]  /*8d30*/  UISETP.NE.U32.AND UP0, UPT, UR4, URZ, UPT ;  /* 0x000000ff0400728c */ /* 0x008fc8000bf05070 */
[----:B------:R-:W-:-:S09]  /*8d40*/  UISETP.NE.AND.EX UP0, UPT, UR5, URZ, UPT, UP0 ;  /* 0x000000ff0500728c */ /* 0x000fd2000bf05300 */
[----:B------:R-:W-:Y:S05]  /*8d50*/  BRA.U UP0, `(.L_x_152) ;  /* 0x00000001000c7547 */ /* 0x000fea000b800000 */
[----:B------:R-:W-:-:S13]  /*8d60*/  FSETP.NEU.AND P0, PT, R27, RZ, PT ;  /* 0x000000ff1b00720b */ /* 0x000fda0003f0d000 */
[----:B------:R-:W-:Y:S05]  /*8d70*/  @!P0 EXIT ;  /* 0x000000000000894d */ /* 0x000fea0003800000 */
[----:B------:R-:W-:Y:S05]  /*8d80*/  BRA `(.L_x_151) ;  /* 0x00000000002c7947 */ /* 0x000fea0003800000 */
.L_x_152:
[----:B------:R-:W-:Y:S01]  /*8d90*/  ISETP.NE.AND P0, PT, R56, RZ, PT ;  /* 0x000000ff3800720c */ /* 0x000fe20003f05270 */
[----:B------:R-:W-:-:S12]  /*8da0*/  BSSY.RECONVERGENT B0, `(.L_x_151) ;  /* 0x0000009000007945 */ /* 0x000fd80003800200 */
[----:B------:R-:W-:Y:S05]  /*8db0*/  @P0 BRA `(.L_x_153) ;  /* 0x0000000000140947 */ /* 0x000fea0003800000 */
[----:B------:R-:W3:Y:S02]  /*8dc0*/  LDCU.64 UR4, c[0x0][0x888] ;  /* 0x00011100ff0477ac */ /* 0x000ee40008000a00 */
[----:B---3--:R-:W-:-:S04]  /*8dd0*/  ISETP.NE.U32.AND P0, PT, RZ, UR4, PT ;  /* 0x00000004ff007c0c */ /* 0x008fc8000bf05070 */
[----:B------:R-:W-:-:S13]  /*8de0*/  ISETP.NE.AND.EX P0, PT, RZ, UR5, PT, P0 ;  /* 0x00000005ff007c0c */ /* 0x000fda000bf05300 */
[----:B------:R-:W-:Y:S05]  /*8df0*/  @!P0 EXIT ;  /* 0x000000000000894d */ /* 0x000fea0003800000 */
[----:B------:R-:W-:Y:S05]  /*8e00*/  BRA `(.L_x_154) ;  /* 0x0000000000087947 */ /* 0x000fea0003800000 */
.L_x_153:
[----:B------:R-:W-:-:S13]  /*8e10*/  FSETP.NEU.AND P0, PT, R27, RZ, PT ;  /* 0x000000ff1b00720b */ /* 0x000fda0003f0d000 */
[----:B------:R-:W-:Y:S05]  /*8e20*/  @!P0 EXIT ;  /* 0x000000000000894d */ /* 0x000fea0003800000 */
.L_x_154:
[----:B------:R-:W-:Y:S05]  /*8e30*/  BSYNC.RECONVERGENT B0 ;  /* 0x0000000000007941 */ /* 0x000fea0003800200 */
.L_x_151:
[----:B------:R-:W-:Y:S01]  /*8e40*/  ULEA UR4, UR46, UR43, 0x3 ;  /* 0x0000002b2e047291 */ /* 0x000fe2000f8e18ff */
[----:B------:R-:W-:-:S04]  /*8e50*/  DEPBAR.LE SB0, 0x0 ;  /* 0x000080000000791a */ /* 0x000fc80000000000 */
[----:B------:R-:W-:-:S04]  /*8e60*/  UIADD3 UR4, UPT, UPT, UR4, 0x80, URZ ;  /* 0x0000008004047890 */ /* 0x000fc8000fffe0ff */
[----:B------:R-:W-:-:S09]  /*8e70*/  UPRMT UR4, UR47, 0x654, UR4 ;  /* 0x000006542f047896 */ /* 0x000fd20008000004 */
[----:B------:R-:W-:Y:S01]  /*8e80*/  SYNCS.ARRIVE.TRANS64.RED.A1T0 RZ, [UR4], RZ ;  /* 0x000000ffffff79a7 */ /* 0x000fe20008100404 */
[----:B------:R-:W-:Y:S05]  /*8e90*/  EXIT ;  /* 0x000000000000794d */ /* 0x000fea0003800000 */
.L_x_24:
[----:B--2---:R2:W3:Y:S02]  /*8ea0*/  SYNCS.PHASECHK.TRANS64.TRYWAIT P0, [R0+URZ+0x120], R2 ;  /* 0x00012002000075a7 */ /* 0x0044e400080011ff */
[----:B---3--:R-:W-:Y:S05]  /*8eb0*/  @!P0 NANOSLEEP.SYNCS 0x989680 ;  /* 0x009896800000895d */ /* 0x008fea0003900000 */
[----:B------:R-:W3:Y:S02]  /*8ec0*/  @!P0 SYNCS.PHASECHK.TRANS64 P0, [R0+URZ+0x120], R2 ;  /* 0x00012002000085a7 */ /* 0x000ee400080010ff */
[----:B---3--:R-:W-:Y:S05]  /*8ed0*/  @!P0 BRA `(.L_x_24) ;  /* 0xfffffffc00f08947 */ /* 0x008fea000383ffff */
[----:B------:R-:W-:Y:S05]  /*8ee0*/  BRA `(.L_x_155) ;  /* 0xffffff8800dc7947 */ /* 0x000fea000383ffff */
.L_x_27:
[----:B-1----:R-:W-:-:S07]  /*8ef0*/  MOV R0, UR5 ;  /* 0x0000000500007c02 */ /* 0x002fce0008000f00 */
.L_x_156:
[----:B-1----:R1:W2:Y:S02]  /*8f00*/  SYNCS.PHASECHK.TRANS64.TRYWAIT P0, [R0+URZ+0x30], R3 ;  /* 0x00003003000075a7 */ /* 0x0022a400080011ff */
[----:B--2---:R-:W-:Y:S05]  /*8f10*/  @!P0 NANOSLEEP.SYNCS 0x989680 ;  /* 0x009896800000895d */ /* 0x004fea0003900000 */
[----:B------:R-:W2:Y:S02]  /*8f20*/  @!P0 SYNCS.PHASECHK.TRANS64 P0, [R0+URZ+0x30], R3 ;  /* 0x00003003000085a7 */ /* 0x000ea400080010ff */
[----:B--2---:R-:W-:Y:S05]  /*8f30*/  @!P0 BRA `(.L_x_156) ;  /* 0xfffffffc00f08947 */ /* 0x004fea000383ffff */
[----:B------:R-:W-:Y:S05]  /*8f40*/  BRA `(.L_x_26) ;  /* 0xffffff8c00347947 */ /* 0x000fea000383ffff */
.L_x_36:
[----:B-1----:R-:W-:-:S07]  /*8f50*/  MOV R0, UR6 ;  /* 0x0000000600007c02 */ /* 0x002fce0008000f00 */
.L_x_157:
[----:B-1----:R1:W2:Y:S02]  /*8f60*/  SYNCS.PHASECHK.TRANS64.TRYWAIT P0, [R0+URZ+0x30], R3 ;  /* 0x00003003000075a7 */ /* 0x0022a400080011ff */
[----:B--2---:R-:W-:Y:S05]  /*8f70*/  @!P0 NANOSLEEP.SYNCS 0x989680 ;  /* 0x009896800000895d */ /* 0x004fea0003900000 */
[----:B------:R-:W2:Y:S02]  /*8f80*/  @!P0 SYNCS.PHASECHK.TRANS64 P0, [R0+URZ+0x30], R3 ;  /* 0x00003003000085a7 */ /* 0x000ea400080010ff */
[----:B--2---:R-:W-:Y:S05]  /*8f90*/  @!P0 BRA `(.L_x_157) ;  /* 0xfffffffc00f08947 */ /* 0x004fea000383ffff */
[----:B------:R-:W-:Y:S05]  /*8fa0*/  BRA `(.L_x_35) ;  /* 0xffffff9000407947 */ /* 0x000fea000383ffff */
.L_x_43:
[----:B-1----:R1:W4:Y:S02]  /*8fb0*/  SYNCS.PHASECHK.TRANS64.TRYWAIT P0, [R3+URZ+0xb0], R0 ;  /* 0x0000b000030075a7 */ /* 0x00232400080011ff */
[----:B----4-:R-:W-:Y:S05]  /*8fc0*/  @!P0 NANOSLEEP.SYNCS 0x989680 ;  /* 0x009896800000895d */ /* 0x010fea0003900000 */
[----:B------:R-:W4:Y:S02]  /*8fd0*/  @!P0 SYNCS.PHASECHK.TRANS64 P0, [R3+URZ+0xb0], R0 ;  /* 0x0000b000030085a7 */ /* 0x000f2400080010ff */
[----:B----4-:R-:W-:Y:S05]  /*8fe0*/  @!P0 BRA `(.L_x_43) ;  /* 0xfffffffc00f08947 */ /* 0x010fea000383ffff */
[----:B------:R-:W-:Y:S05]  /*8ff0*/  BRA `(.L_x_158) ;  /* 0xffffff94002c7947 */ /* 0x000fea000383ffff */
.L_x_47:
[----:B------:R-:W-:-:S07]  /*9000*/  MOV R0, UR4 ;  /* 0x0000000400007c02 */ /* 0x000fce0008000f00 */
.L_x_159:
[----:B-1----:R1:W2:Y:S02]  /*9010*/  SYNCS.PHASECHK.TRANS64.TRYWAIT P0, [R0+URZ], R2 ;  /* 0x00000002000075a7 */ /* 0x0022a400080011ff */
[----:B--2---:R-:W-:Y:S05]  /*9020*/  @!P0 NANOSLEEP.SYNCS 0x989680 ;  /* 0x009896800000895d */ /* 0x004fea0003900000 */
[----:B------:R-:W2:Y:S02]  /*9030*/  @!P0 SYNCS.PHASECHK.TRANS64 P0, [R0+URZ], R2 ;  /* 0x00000002000085a7 */ /* 0x000ea400080010ff */
[----:B--2---:R-:W-:Y:S05]  /*9040*/  @!P0 BRA `(.L_x_159) ;  /* 0xfffffffc00f08947 */ /* 0x004fea000383ffff */
[----:B------:R-:W-:Y:S05]  /*9050*/  BRA `(.L_x_160) ;  /* 0xffffff9800d47947 */ /* 0x000fea000383ffff */
.L_x_48:
[----:B------:R-:W-:-:S07]  /*9060*/  MOV R0, UR5 ;  /* 0x0000000500007c02 */ /* 0x000fce0008000f00 */
.L_x_161:
[----:B-1----:R1:W2:Y:S02]  /*9070*/  SYNCS.PHASECHK.TRANS64.TRYWAIT P0, [R0+URZ], R3 ;  /* 0x00000003000075a7 */ /* 0x0022a400080011ff */
[----:B--2---:R-:W-:Y:S05]  /*9080*/  @!P0 NANOSLEEP.SYNCS 0x989680 ;  /* 0x009896800000895d */ /* 0x004fea0003900000 */
[----:B------:R-:W2:Y:S02]  /*9090*/  @!P0 SYNCS.PHASECHK.TRANS64 P0, [R0+URZ], R3 ;  /* 0x00000003000085a7 */ /* 0x000ea400080010ff */
[----:B--2---:R-:W-:Y:S05]  /*90a0*/  @!P0 BRA `(.L_x_161) ;  /* 0xfffffffc00f08947 */ /* 0x004fea000383ffff */
[----:B------:R-:W-:Y:S05]  /*90b0*/  BRA `(.L_x_162) ;  /* 0xffffff9800e07947 */ /* 0x000fea000383ffff */
.L_x_49:
[----:B------:R-:W-:-:S07]  /*90c0*/  MOV R0, UR5 ;  /* 0x0000000500007c02 */ /* 0x000fce0008000f00 */
.L_x_163:
[----:B-1----:R1:W2:Y:S02]  /*90d0*/  SYNCS.PHASECHK.TRANS64.TRYWAIT P0, [R0+URZ], R3 ;  /* 0x00000003000075a7 */ /* 0x0022a400080011ff */
[----:B--2---:R-:W-:Y:S05]  /*90e0*/  @!P0 NANOSLEEP.SYNCS 0x989680 ;  /* 0x009896800000895d */ /* 0x004fea0003900000 */
[----:B------:R-:W2:Y:S02]  /*90f0*/  @!P0 SYNCS.PHASECHK.TRANS64 P0, [R0+URZ], R3 ;  /* 0x00000003000085a7 */ /* 0x000ea400080010ff */
[----:B--2---:R-:W-:Y:S05]  /*9100*/  @!P0 BRA `(.L_x_163) ;  /* 0xfffffffc00f08947 */ /* 0x004fea000383ffff */
[----:B------:R-:W-:Y:S05]  /*9110*/  BRA `(.L_x_164) ;  /* 0xffffff9800ec7947 */ /* 0x000fea000383ffff */
.L_x_50:
[----:B------:R-:W-:-:S07]  /*9120*/  MOV R0, UR5 ;  /* 0x0000000500007c02 */ /* 0x000fce0008000f00 */
.L_x_165:
[----:B-1----:R1:W2:Y:S02]  /*9130*/  SYNCS.PHASECHK.TRANS64.TRYWAIT P0, [R0+URZ], R3 ;  /* 0x00000003000075a7 */ /* 0x0022a400080011ff */
[----:B--2---:R-:W-:Y:S05]  /*9140*/  @!P0 NANOSLEEP.SYNCS 0x989680 ;  /* 0x009896800000895d */ /* 0x004fea0003900000 */
[----:B------:R-:W2:Y:S02]  /*9150*/  @!P0 SYNCS.PHASECHK.TRANS64 P0, [R0+URZ], R3 ;  /* 0x00000003000085a7 */ /* 0x000ea400080010ff */
[----:B--2---:R-:W-:Y:S05]  /*9160*/  @!P0 BRA `(.L_x_165) ;  /* 0xfffffffc00f08947 */ /* 0x004fea000383ffff */
[----:B------:R-:W-:Y:S05]  /*9170*/  BRA `(.L_x_166) ;  /* 0xffffff9800f87947 */ /* 0x000fea000383ffff */
.L_x_51:
[----:B------:R-:W-:-:S07]  /*9180*/  MOV R0, UR5 ;  /* 0x0000000500007c02 */ /* 0x000fce0008000f00 */
.L_x_167:
[----:B-1----:R1:W2:Y:S02]  /*9190*/  SYNCS.PHASECHK.TRANS64.TRYWAIT P0, [R0+URZ], R3 ;  /* 0x00000003000075a7 */ /* 0x0022a400080011ff */
[----:B--2---:R-:W-:Y:S05]  /*91a0*/  @!P0 NANOSLEEP.SYNCS 0x989680 ;  /* 0x009896800000895d */ /* 0x004fea0003900000 */
[----:B------:R-:W2:Y:S02]  /*91b0*/  @!P0 SYNCS.PHASECHK.TRANS64 P0, [R0+URZ], R3 ;  /* 0x00000003000085a7 */ /* 0x000ea400080010ff */
[----:B--2---:R-:W-:Y:S05]  /*91c0*/  @!P0 BRA `(.L_x_167) ;  /* 0xfffffffc00f08947 */ /* 0x004fea000383ffff */
[----:B------:R-:W-:Y:S05]  /*91d0*/  BRA `(.L_x_168) ;  /* 0xffffff9c00047947 */ /* 0x000fea000383ffff */
.L_x_54:
[----:B-1----:R1:W2:Y:S02]  /*91e0*/  SYNCS.PHASECHK.TRANS64.TRYWAIT P0, [R2+URZ+0x110], R4 ;  /* 0x00011004020075a7 */ /* 0x0022a400080011ff */
[----:B--2---:R-:W-:Y:S05]  /*91f0*/  @!P0 NANOSLEEP.SYNCS 0x989680 ;  /* 0x009896800000895d */ /* 0x004fea0003900000 */
[----:B------:R-:W2:Y:S02]  /*9200*/  @!P0 SYNCS.PHASECHK.TRANS64 P0, [R2+URZ+0x110], R4 ;  /* 0x00011004020085a7 */ /* 0x000ea400080010ff */
[----:B--2---:R-:W-:Y:S05]  /*9210*/  @!P0 BRA `(.L_x_54) ;  /* 0xfffffffc00f08947 */ /* 0x004fea000383ffff */
[----:B------:R-:W-:Y:S05]  /*9220*/  BRA `(.L_x_169) ;  /* 0xffffff9c00607947 */ /* 0x000fea000383ffff */
.L_x_55:
[----:B------:R-:W-:-:S07]  /*9230*/  MOV R2, UR4 ;  /* 0x0000000400027c02 */ /* 0x000fce0008000f00 */
.L_x_170:
[----:B-1----:R1:W2:Y:S02]  /*9240*/  SYNCS.PHASECHK.TRANS64.TRYWAIT P0, [R2+URZ+0xc0], R5 ;  /* 0x0000c005020075a7 */ /* 0x0022a400080011ff */
[----:B--2---:R-:W-:Y:S05]  /*9250*/  @!P0 NANOSLEEP.SYNCS 0x989680 ;  /* 0x009896800000895d */ /* 0x004fea0003900000 */
[----:B------:R-:W2:Y:S02]  /*9260*/  @!P0 SYNCS.PHASECHK.TRANS64 P0, [R2+URZ+0xc0], R5 ;  /* 0x0000c005020085a7 */ /* 0x000ea400080010ff */
[----:B--2---:R-:W-:Y:S05]  /*9270*/  @!P0 BRA `(.L_x_170) ;  /* 0xfffffffc00f08947 */ /* 0x004fea000383ffff */
[----:B------:R-:W-:Y:S05]  /*9280*/  BRA `(.L_x_171) ;  /* 0xffffff9c00707947 */ /* 0x000fea000383ffff */
.L_x_56:
[----:B-1----:R1:W2:Y:S02]  /*9290*/  SYNCS.PHASECHK.TRANS64.TRYWAIT P1, [R2+URZ+0xb0], R4 ;  /* 0x0000b004020075a7 */ /* 0x0022a400080211ff */
[----:B--2---:R-:W-:Y:S05]  /*92a0*/  @!P1 NANOSLEEP.SYNCS 0x989680 ;  /* 0x009896800000995d */ /* 0x004fea0003900000 */
[----:B------:R-:W2:Y:S02]  /*92b0*/  @!P1 SYNCS.PHASECHK.TRANS64 P1, [R2+URZ+0xb0], R4 ;  /* 0x0000b004020095a7 */ /* 0x000ea400080210ff */
[----:B--2---:R-:W-:Y:S05]  /*92c0*/  @!P1 BRA `(.L_x_56) ;  /* 0xfffffffc00f09947 */ /* 0x004fea000383ffff */
[----:B------:R-:W-:Y:S05]  /*92d0*/  BRA `(.L_x_172) ;  /* 0xffffff9c00a07947 */ /* 0x000fea000383ffff */
.L_x_59:
[----:B------:R-:W-:-:S07]  /*92e0*/  MOV R0, UR4 ;  /* 0x0000000400007c02 */ /* 0x000fce0008000f00 */
.L_x_173:
[----:B-1----:R1:W2:Y:S02]  /*92f0*/  SYNCS.PHASECHK.TRANS64.TRYWAIT P0, [R0+URZ+0xc0], R2 ;  /* 0x0000c002000075a7 */ /* 0x0022a400080011ff */
[----:B--2---:R-:W-:Y:S05]  /*9300*/  @!P0 NANOSLEEP.SYNCS 0x989680 ;  /* 0x009896800000895d */ /* 0x004fea0003900000 */
[----:B------:R-:W2:Y:S02]  /*9310*/  @!P0 SYNCS.PHASECHK.TRANS64 P0, [R0+URZ+0xc0], R2 ;  /* 0x0000c002000085a7 */ /* 0x000ea400080010ff */
[----:B--2---:R-:W-:Y:S05]  /*9320*/  @!P0 BRA `(.L_x_173) ;  /* 0xfffffffc00f08947 */ /* 0x004fea000383ffff */
[----:B------:R-:W-:Y:S05]  /*9330*/  BRA `(.L_x_58) ;  /* 0xffffff9c00f47947 */ /* 0x000fea000383ffff */
.L_x_68:
[----:B-1----:R-:W-:-:S04]  /*9340*/  MOV R5, UR5 ;  /* 0x0000000500057c02 */ /* 0x002fc80008000f00 */
[----:B------:R1:W2:Y:S03]  /*9350*/  SYNCS.PHASECHK.TRANS64.TRYWAIT P0, [R5+URZ+0x8], R6 ;  /* 0x00000806050075a7 */ /* 0x0002a600080011ff */
[----:B--2---:R-:W-:Y:S05]  /*9360*/  @!P0 NANOSLEEP.SYNCS 0x989680 ;  /* 0x009896800000895d */ /* 0x004fea0003900000 */
[----:B------:R-:W2:Y:S02]  /*9370*/  @!P0 SYNCS.PHASECHK.TRANS64 P0, [R5+URZ+0x8], R6 ;  /* 0x00000806050085a7 */ /* 0x000ea400080010ff */
[----:B--2---:R-:W-:Y:S05]  /*9380*/  @!P0 BRA `(.L_x_68) ;  /* 0xfffffffc00ec8947 */ /* 0x004fea000383ffff */
[----:B------:R-:W-:Y:S05]  /*9390*/  BRA `(.L_x_67) ;  /* 0xffffffa000a87947 */ /* 0x000fea000383ffff */
.L_x_70:
[----:B------:R-:W-:Y:S01]  /*93a0*/  BSSY B0, `(.L_x_174) ;  /* 0x0000006000007945 */ /* 0x000fe20003800000 */
[----:B------:R-:W-:-:S07]  /*93b0*/  MOV R15, 0xffffffff ;  /* 0xffffffff000f7802 */ /* 0x000fce0000000f00 */
[----:B-1---5:R-:W-:Y:S05]  /*93c0*/  WARPSYNC.COLLECTIVE R15, `(.L_x_175) ;  /* 0x000000000f0c7348 */ /* 0x022fea0003c00000 */
[----:B------:R-:W-:Y:S02]  /*93d0*/  ELECT P6, UR79, PT ;  /* 0x00000000004f782f */ /* 0x000fe400038c0000 */
[----:B------:R-:W-:Y:S01]  /*93e0*/  MOV R14, UR79 ;  /* 0x0000004f000e7c02 */ /* 0x000fe20008000f00 */
[----:B-1---5:R-:W-:Y:S10]  /*93f0*/  ENDCOLLECTIVE ;  /* 0x000000000000791b */ /* 0x022ff40003800000 */
.L_x_175:
[----:B------:R-:W-:Y:S05]  /*9400*/  BSYNC B0 ;  /* 0x0000000000007941 */ /* 0x000fea0003800000 */
.L_x_174:
[----:B------:R-:W-:Y:S01]  /*9410*/  PLOP3.LUT P0, PT, P6, PT, PT, 0x80, 0x8 ;  /* 0x000000000008781c */ /* 0x000fe2000370f070 */
[----:B------:R-:W-:-:S12]  /*9420*/  BRA `(.L_x_176) ;  /* 0xffffffa000d47947 */ /* 0x000fd8000383ffff */
.L_x_72:
[----:B-1----:R-:W-:-:S04]  /*9430*/  MOV R0, UR5 ;  /* 0x0000000500007c02 */ /* 0x002fc80008000f00 */
[----:B------:R1:W2:Y:S03]  /*9440*/  SYNCS.PHASECHK.TRANS64.TRYWAIT P0, [R0+URZ+0x8], R4 ;  /* 0x00000804000075a7 */ /* 0x0002a600080011ff */
[----:B--2---:R-:W-:Y:S05]  /*9450*/  @!P0 NANOSLEEP.SYNCS 0x989680 ;  /* 0x009896800000895d */ /* 0x004fea0003900000 */
[----:B------:R-:W2:Y:S02]  /*9460*/  @!P0 SYNCS.PHASECHK.TRANS64 P0, [R0+URZ+0x8], R4 ;  /* 0x00000804000085a7 */ /* 0x000ea400080010ff */
[----:B--2---:R-:W-:Y:S05]  /*9470*/  @!P0 BRA `(.L_x_72) ;  /* 0xfffffffc00ec8947 */ /* 0x004fea000383ffff */
[----:B------:R-:W-:Y:S05]  /*9480*/  BRA `(.L_x_71) ;  /* 0xffffffa000d87947 */ /* 0x000fea000383ffff */
.L_x_73:
[----:B-1----:R1:W2:Y:S02]  /*9490*/  SYNCS.PHASECHK.TRANS64.TRYWAIT P0, [R0+URZ+0xb0], R4 ;  /* 0x0000b004000075a7 */ /* 0x0022a400080011ff */
[----:B--2---:R-:W-:Y:S05]  /*94a0*/  @!P0 NANOSLEEP.SYNCS 0x989680 ;  /* 0x009896800000895d */ /* 0x004fea0003900000 */
[----:B------:R-:W2:Y:S02]  /*94b0*/  @!P0 SYNCS.PHASECHK.TRANS64 P0, [R0+URZ+0xb0], R4 ;  /* 0x0000b004000085a7 */ /* 0x000ea400080010ff */
[----:B--2---:R-:W-:Y:S05]  /*94c0*/  @!P0 BRA `(.L_x_73) ;  /* 0xfffffffc00f08947 */ /* 0x004fea000383ffff */
[----:B------:R-:W-:Y:S05]  /*94d0*/  BRA `(.L_x_177) ;  /* 0xffffffa400e47947 */ /* 0x000fea000383ffff */
.L_x_75:
[----:B------:R-:W-:-:S07]  /*94e0*/  MOV R0, UR46 ;  /* 0x0000002e00007c02 */ /* 0x000fce0008000f00 */
.L_x_178:
[----:B-1----:R1:W2:Y:S02]  /*94f0*/  SYNCS.PHASECHK.TRANS64.TRYWAIT P0, [R0+URZ+0xf0], R4 ;  /* 0x0000f004000075a7 */ /* 0x0022a400080011ff */
[----:B--2---:R-:W-:Y:S05]  /*9500*/  @!P0 NANOSLEEP.SYNCS 0x989680 ;  /* 0x009896800000895d */ /* 0x004fea0003900000 */
[----:B------:R-:W2:Y:S02]  /*9510*/  @!P0 SYNCS.PHASECHK.TRANS64 P0, [R0+URZ+0xf0], R4 ;  /* 0x0000f004000085a7 */ /* 0x000ea400080010ff */
[----:B--2---:R-:W-:Y:S05]  /*9520*/  @!P0 BRA `(.L_x_178) ;  /* 0xfffffffc00f08947 */ /* 0x004fea000383ffff */
[----:B------:R-:W-:Y:S05]  /*9530*/  BRA `(.L_x_179) ;  /* 0xffffffa800307947 */ /* 0x000fea000383ffff */
.L_x_78:
[----:B------:R-:W-:Y:S07]  /*9540*/  MOV R0, UR7 ;  /* 0x0000000700007c02 */ /* 0x000fee0008000f00 */
.L_x_180:
[----:B-1----:R1:W2:Y:S02]  /*9550*/  SYNCS.PHASECHK.TRANS64.TRYWAIT P0, [R0+URZ], R4 ;  /* 0x00000004000075a7 */ /* 0x0022a400080011ff */
[----:B--2---:R-:W-:Y:S05]  /*9560*/  @!P0 NANOSLEEP.SYNCS 0x989680 ;  /* 0x009896800000895d */ /* 0x004fea0003900000 */
[----:B------:R-:W2:Y:S02]  /*9570*/  @!P0 SYNCS.PHASECHK.TRANS64 P0, [R0+URZ], R4 ;  /* 0x00000004000085a7 */ /* 0x000ea400080010ff */
[----:B--2---:R-:W-:Y:S05]  /*9580*/  @!P0 BRA `(.L_x_180) ;  /* 0xfffffffc00f08947 */ /* 0x004fea000383ffff */
[----:B------:R-:W-:Y:S05]  /*9590*/  BRA `(.L_x_77) ;  /* 0xffffffa800447947 */ /* 0x000fea000383ffff */
.L_x_82:
[----:B-1----:R-:W-:-:S07]  /*95a0*/  MOV R0, UR4 ;  /* 0x0000000400007c02 */ /* 0x002fce0008000f00 */
.L_x_181:
[----:B-1----:R1:W2:Y:S02]  /*95b0*/  SYNCS.PHASECHK.TRANS64.TRYWAIT P0, [R0+URZ], R2 ;  /* 0x00000002000075a7 */ /* 0x0022a400080011ff */
[----:B--2---:R-:W-:Y:S05]  /*95c0*/  @!P0 NANOSLEEP.SYNCS 0x989680 ;  /* 0x009896800000895d */ /* 0x004fea0003900000 */
[----:B------:R-:W2:Y:S02]  /*95d0*/  @!P0 SYNCS.PHASECHK.TRANS64 P0, [R0+URZ], R2 ;  /* 0x00000002000085a7 */ /* 0x000ea400080010ff */
[----:B--2---:R-:W-:Y:S05]  /*95e0*/  @!P0 BRA `(.L_x_181) ;  /* 0xfffffffc00f08947 */ /* 0x004fea000383ffff */
[----:B------:R-:W-:Y:S05]  /*95f0*/  BRA `(.L_x_182) ;  /* 0xffffffac00887947 */ /* 0x000fea000383ffff */
.L_x_83:
[----:B------:R-:W-:-:S07]  /*9600*/  MOV R0, UR5 ;  /* 0x0000000500007c02 */ /* 0x000fce0008000f00 */
.L_x_183:
[----:B-1----:R1:W2:Y:S02]  /*9610*/  SYNCS.PHASECHK.TRANS64.TRYWAIT P0, [R0+URZ], R3 ;  /* 0x00000003000075a7 */ /* 0x0022a400080011ff */
[----:B--2---:R-:W-:Y:S05]  /*9620*/  @!P0 NANOSLEEP.SYNCS 0x989680 ;  /* 0x009896800000895d */ /* 0x004fea0003900000 */
[----:B------:R-:W2:Y:S02]  /*9630*/  @!P0 SYNCS.PHASECHK.TRANS64 P0, [R0+URZ], R3 ;  /* 0x00000003000085a7 */ /* 0x000ea400080010ff */
[----:B--2---:R-:W-:Y:S05]  /*9640*/  @!P0 BRA `(.L_x_183) ;  /* 0xfffffffc00f08947 */ /* 0x004fea000383ffff */
[----:B------:R-:W-:Y:S05]  /*9650*/  BRA `(.L_x_184) ;  /* 0xffffffac00947947 */ /* 0x000fea000383ffff */
.L_x_84:
[----:B------:R-:W-:-:S07]  /*9660*/  MOV R0, UR5 ;  /* 0x0000000500007c02 */ /* 0x000fce0008000f00 */
.L_x_185:
[----:B-1----:R1:W2:Y:S02]  /*9670*/  SYNCS.PHASECHK.TRANS64.TRYWAIT P0, [R0+URZ], R3 ;  /* 0x00000003000075a7 */ /* 0x0022a400080011ff */
[----:B--2---:R-:W-:Y:S05]  /*9680*/  @!P0 NANOSLEEP.SYNCS 0x989680 ;  /* 0x009896800000895d */ /* 0x004fea0003900000 */
[----:B------:R-:W2:Y:S02]  /*9690*/  @!P0 SYNCS.PHASECHK.TRANS64 P0, [R0+URZ], R3 ;  /* 0x00000003000085a7 */ /* 0x000ea400080010ff */
[----:B--2---:R-:W-:Y:S05]  /*96a0*/  @!P0 BRA `(.L_x_185) ;  /* 0xfffffffc00f08947 */ /* 0x004fea000383ffff */
[----:B------:R-:W-:Y:S05]  /*96b0*/  BRA `(.L_x_186) ;  /* 0xffffffac00a07947 */ /* 0x000fea000383ffff */
.L_x_87:
[----:B------:R-:W-:-:S07]  /*96c0*/  MOV R0, UR41 ;  /* 0x0000002900007c02 */ /* 0x000fce0008000f00 */
.L_x_187:
[----:B-1----:R1:W2:Y:S02]  /*96d0*/  SYNCS.PHASECHK.TRANS64.TRYWAIT P1, [R0+URZ+0x130], R2 ;  /* 0x00013002000075a7 */ /* 0x0022a400080211ff */
[----:B--2---:R-:W-:Y:S05]  /*96e0*/  @!P1 NANOSLEEP.SYNCS 0x989680 ;  /* 0x009896800000995d */ /* 0x004fea0003900000 */
[----:B------:R-:W2:Y:S02]  /*96f0*/  @!P1 SYNCS.PHASECHK.TRANS64 P1, [R0+URZ+0x130], R2 ;  /* 0x00013002000095a7 */ /* 0x000ea400080210ff */
[----:B--2---:R-:W-:Y:S05]  /*9700*/  @!P1 BRA `(.L_x_187) ;  /* 0xfffffffc00f09947 */ /* 0x004fea000383ffff */
[----:B------:R-:W-:Y:S05]  /*9710*/  BRA `(.L_x_188) ;  /* 0xffffffac00ec7947 */ /* 0x000fea000383ffff */
.L_x_92:
[----:B--2---:R2:W3:Y:S02]  /*9720*/  SYNCS.PHASECHK.TRANS64.TRYWAIT P0, [R12+URZ+0xb0], R0 ;  /* 0x0000b0000c0075a7 */ /* 0x0044e400080011ff */
[----:B---3--:R-:W-:Y:S05]  /*9730*/  @!P0 NANOSLEEP.SYNCS 0x989680 ;  /* 0x009896800000895d */ /* 0x008fea0003900000 */
[----:B------:R-:W3:Y:S02]  /*9740*/  @!P0 SYNCS.PHASECHK.TRANS64 P0, [R12+URZ+0xb0], R0 ;  /* 0x0000b0000c0085a7 */ /* 0x000ee400080010ff */
[----:B---3--:R-:W-:Y:S05]  /*9750*/  @!P0 BRA `(.L_x_92) ;  /* 0xfffffffc00f08947 */ /* 0x008fea000383ffff */
[----:B------:R-:W-:Y:S05]  /*9760*/  BRA `(.L_x_189) ;  /* 0xffffffb400147947 */ /* 0x000fea000383ffff */
.L_x_95:
[----:B-1----:R-:W-:Y:S07]  /*9770*/  MOV R0, UR21 ;  /* 0x0000001500007c02 */ /* 0x002fee0008000f00 */
.L_x_190:
[----:B-1----:R1:W2:Y:S02]  /*9780*/  SYNCS.PHASECHK.TRANS64.TRYWAIT P2, [R0+URZ+0xa8], R6 ;  /* 0x0000a806000075a7 */ /* 0x0022a400080411ff */
[----:B--2---:R-:W-:Y:S05]  /*9790*/  @!P2 NANOSLEEP.SYNCS 0x989680 ;  /* 0x009896800000a95d */ /* 0x004fea0003900000 */
[----:B------:R-:W2:Y:S02]  /*97a0*/  @!P2 SYNCS.PHASECHK.TRANS64 P2, [R0+URZ+0xa8], R6 ;  /* 0x0000a8060000a5a7 */ /* 0x000ea400080410ff */
[----:B--2---:R-:W-:Y:S05]  /*97b0*/  @!P2 BRA `(.L_x_190) ;  /* 0xfffffffc00f0a947 */ /* 0x004fea000383ffff */
[----:B------:R-:W-:Y:S05]  /*97c0*/  BRA `(.L_x_94) ;  /* 0xffffffb8007c7947 */ /* 0x000fea000383ffff */
.L_x_98:
[----:B------:R-:W-:Y:S07]  /*97d0*/  MOV R0, UR21 ;  /* 0x0000001500007c02 */ /* 0x000fee0008000f00 */
.L_x_191:
[----:B-1----:R1:W2:Y:S02]  /*97e0*/  SYNCS.PHASECHK.TRANS64.TRYWAIT P0, [R0+URZ+0x80], R9 ;  /* 0x00008009000075a7 */ /* 0x0022a400080011ff */
[----:B--2---:R-:W-:Y:S05]  /*97f0*/  @!P0 NANOSLEEP.SYNCS 0x989680 ;  /* 0x009896800000895d */ /* 0x004fea0003900000 */
[----:B------:R-:W2:Y:S02]  /*9800*/  @!P0 SYNCS.PHASECHK.TRANS64 P0, [R0+URZ+0x80], R9 ;  /* 0x00008009000085a7 */ /* 0x000ea400080010ff */
[----:B--2---:R-:W-:Y:S05]  /*9810*/  @!P0 BRA `(.L_x_191) ;  /* 0xfffffffc00f08947 */ /* 0x004fea000383ffff */
[----:B------:R-:W-:Y:S05]  /*9820*/  BRA `(.L_x_192) ;  /* 0xffffffb800d87947 */ /* 0x000fea000383ffff */
.L_x_99:
[----:B------:R-:W-:Y:S07]  /*9830*/  MOV R0, UR21 ;  /* 0x0000001500007c02 */ /* 0x000fee0008000f00 */
.L_x_193:
[----:B-1----:R1:W2:Y:S02]  /*9840*/  SYNCS.PHASECHK.TRANS64.TRYWAIT P0, [R0+URZ+0x88], R9 ;  /* 0x00008809000075a7 */ /* 0x0022a400080011ff */
[----:B--2---:R-:W-:Y:S05]  /*9850*/  @!P0 NANOSLEEP.SYNCS 0x989680 ;  /* 0x009896800000895d */ /* 0x004fea0003900000 */
[----:B------:R-:W2:Y:S02]  /*9860*/  @!P0 SYNCS.PHASECHK.TRANS64 P0, [R0+URZ+0x88], R9 ;  /* 0x00008809000085a7 */ /* 0x000ea400080010ff */
[----:B--2---:R-:W-:Y:S05]  /*9870*/  @!P0 BRA `(.L_x_193) ;  /* 0xfffffffc00f08947 */ /* 0x004fea000383ffff */
[----:B------:R-:W-:Y:S05]  /*9880*/  BRA `(.L_x_194) ;  /* 0xffffffbc00347947 */ /* 0x000fea000383ffff */
.L_x_100:
[----:B------:R-:W-:Y:S07]  /*9890*/  MOV R0, UR21 ;  /* 0x0000001500007c02 */ /* 0x000fee0008000f00 */
.L_x_195:
[----:B-1----:R1:W2:Y:S02]  /*98a0*/  SYNCS.PHASECHK.TRANS64.TRYWAIT P0, [R0+URZ+0x90], R9 ;  /* 0x00009009000075a7 */ /* 0x0022a400080011ff */
[----:B--2---:R-:W-:Y:S05]  /*98b0*/  @!P0 NANOSLEEP.SYNCS 0x989680 ;  /* 0x009896800000895d */ /* 0x004fea0003900000 */
[----:B------:R-:W2:Y:S02]  /*98c0*/  @!P0 SYNCS.PHASECHK.TRANS64 P0, [R0+URZ+0x90], R9 ;  /* 0x00009009000085a7 */ /* 0x000ea400080010ff */
[----:B--2---:R-:W-:Y:S05]  /*98d0*/  @!P0 BRA `(.L_x_195) ;  /* 0xfffffffc00f08947 */ /* 0x004fea000383ffff */
[----:B------:R-:W-:Y:S05]  /*98e0*/  BRA `(.L_x_196) ;  /* 0xffffffbc00907947 */ /* 0x000fea000383ffff */
.L_x_101:
[----:B------:R-:W-:Y:S07]  /*98f0*/  MOV R0, UR21 ;  /* 0x0000001500007c02 */ /* 0x000fee0008000f00 */
.L_x_197:
[----:B-1----:R1:W2:Y:S02]  /*9900*/  SYNCS.PHASECHK.TRANS64.TRYWAIT P0, [R0+URZ+0x98], R9 ;  /* 0x00009809000075a7 */ /* 0x0022a400080011ff */
[----:B--2---:R-:W-:Y:S05]  /*9910*/  @!P0 NANOSLEEP.SYNCS 0x989680 ;  /* 0x009896800000895d */ /* 0x004fea0003900000 */
[----:B------:R-:W2:Y:S02]  /*9920*/  @!P0 SYNCS.PHASECHK.TRANS64 P0, [R0+URZ+0x98], R9 ;  /* 0x00009809000085a7 */ /* 0x000ea400080010ff */
[----:B--2---:R-:W-:Y:S05]  /*9930*/  @!P0 BRA `(.L_x_197) ;  /* 0xfffffffc00f08947 */ /* 0x004fea000383ffff */
[----:B------:R-:W-:Y:S05]  /*9940*/  BRA `(.L_x_198) ;  /* 0xffffffbc00ec7947 */ /* 0x000fea000383ffff */
.L_x_103:
[----:B------:R-:W-:-:S07]  /*9950*/  MOV R0, UR21 ;  /* 0x0000001500007c02 */ /* 0x000fce0008000f00 */
.L_x_199:
[----:B-1----:R1:W3:Y:S02]  /*9960*/  SYNCS.PHASECHK.TRANS64.TRYWAIT P0, [R0+URZ+0x80], R2 ;  /* 0x00008002000075a7 */ /* 0x0022e400080011ff */
[----:B---3--:R-:W-:Y:S05]  /*9970*/  @!P0 NANOSLEEP.SYNCS 0x989680 ;  /* 0x009896800000895d */ /* 0x008fea0003900000 */
[----:B------:R-:W3:Y:S02]  /*9980*/  @!P0 SYNCS.PHASECHK.TRANS64 P0, [R0+URZ+0x80], R2 ;  /* 0x00008002000085a7 */ /* 0x000ee400080010ff */
[----:B---3--:R-:W-:Y:S05]  /*9990*/  @!P0 BRA `(.L_x_199) ;  /* 0xfffffffc00f08947 */ /* 0x008fea000383ffff */
[----:B------:R-:W-:Y:S05]  /*99a0*/  BRA `(.L_x_200) ;  /* 0xffffffc000787947 */ /* 0x000fea000383ffff */
.L_x_104:
[----:B-1----:R-:W-:-:S07]  /*99b0*/  MOV R0, UR21 ;  /* 0x0000001500007c02 */ /* 0x002fce0008000f00 */
.L_x_201:
[----:B-1----:R1:W3:Y:S02]  /*99c0*/  SYNCS.PHASECHK.TRANS64.TRYWAIT P0, [R0+URZ+0x88], R2 ;  /* 0x00008802000075a7 */ /* 0x0022e400080011ff */
[----:B---3--:R-:W-:Y:S05]  /*99d0*/  @!P0 NANOSLEEP.SYNCS 0x989680 ;  /* 0x009896800000895d */ /* 0x008fea0003900000 */
[----:B------:R-:W3:Y:S02]  /*99e0*/  @!P0 SYNCS.PHASECHK.TRANS64 P0, [R0+URZ+0x88], R2 ;  /* 0x00008802000085a7 */ /* 0x000ee400080010ff */
[----:B---3--:R-:W-:Y:S05]  /*99f0*/  @!P0 BRA `(.L_x_201) ;  /* 0xfffffffc00f08947 */ /* 0x008fea000383ffff */
[----:B------:R-:W-:Y:S05]  /*9a00*/  BRA `(.L_x_202) ;  /* 0xffffffc000687947 */ /* 0x000fea000383ffff */
.L_x_105:
[----:B-1----:R-:W-:-:S07]  /*9a10*/  MOV R0, UR21 ;  /* 0x0000001500007c02 */ /* 0x002fce0008000f00 */
.L_x_203:
[----:B-1----:R1:W3:Y:S02]  /*9a20*/  SYNCS.PHASECHK.TRANS64.TRYWAIT P0, [R0+URZ+0x90], R2 ;  /* 0x00009002000075a7 */ /* 0x0022e400080011ff */
[----:B---3--:R-:W-:Y:S05]  /*9a30*/  @!P0 NANOSLEEP.SYNCS 0x989680 ;  /* 0x009896800000895d */ /* 0x008fea0003900000 */
[----:B------:R-:W3:Y:S02]  /*9a40*/  @!P0 SYNCS.PHASECHK.TRANS64 P0, [R0+URZ+0x90], R2 ;  /* 0x00009002000085a7 */ /* 0x000ee400080010ff */
[----:B---3--:R-:W-:Y:S05]  /*9a50*/  @!P0 BRA `(.L_x_203) ;  /* 0xfffffffc00f08947 */ /* 0x008fea000383ffff */
[----:B------:R-:W-:Y:S05]  /*9a60*/  BRA `(.L_x_204) ;  /* 0xffffffc000587947 */ /* 0x000fea000383ffff */
.L_x_107:
[----:B-1----:R1:W2:Y:S02]  /*9a70*/  SYNCS.PHASECHK.TRANS64.TRYWAIT P0, [R3+URZ+0xb0], R0 ;  /* 0x0000b000030075a7 */ /* 0x0022a400080011ff */
[----:B--2---:R-:W-:Y:S05]  /*9a80*/  @!P0 NANOSLEEP.SYNCS 0x989680 ;  /* 0x009896800000895d */ /* 0x004fea0003900000 */
[----:B------:R-:W2:Y:S02]  /*9a90*/  @!P0 SYNCS.PHASECHK.TRANS64 P0, [R3+URZ+0xb0], R0 ;  /* 0x0000b000030085a7 */ /* 0x000ea400080010ff */
[----:B--2---:R-:W-:Y:S05]  /*9aa0*/  @!P0 BRA `(.L_x_107) ;  /* 0xfffffffc00f08947 */ /* 0x004fea000383ffff */
[----:B------:R-:W-:Y:S05]  /*9ab0*/  BRA `(.L_x_205) ;  /* 0xffffffc400307947 */ /* 0x000fea000383ffff */
.L_x_118:
[----:B-1----:R-:W-:Y:S04]  /*9ac0*/  MOV R2, UR43 ;  /* 0x0000002b00027c02 */ /* 0x002fe80008000f00 */
[----:B------:R1:W2:Y:S03]  /*9ad0*/  SYNCS.PHASECHK.TRANS64.TRYWAIT P1, [R2+URZ+0x60], R3 ;  /* 0x00006003020075a7 */ /* 0x0002a600080211ff */
[----:B--2---:R-:W-:Y:S05]  /*9ae0*/  @!P1 NANOSLEEP.SYNCS 0x989680 ;  /* 0x009896800000995d */ /* 0x004fea0003900000 */
[----:B------:R-:W2:Y:S02]  /*9af0*/  @!P1 SYNCS.PHASECHK.TRANS64 P1, [R2+URZ+0x60], R3 ;  /* 0x00006003020095a7 */ /* 0x000ea400080210ff */
[----:B--2---:R-:W-:Y:S05]  /*9b00*/  @!P1 BRA `(.L_x_118) ;  /* 0xfffffffc00ec9947 */ /* 0x004fea000383ffff */
[----:B------:R-:W-:Y:S05]  /*9b10*/  BRA `(.L_x_117) ;  /* 0xffffffd000a07947 */ /* 0x000fea000383ffff */
.L_x_120:
[----:B-1----:R1:W4:Y:S02]  /*9b20*/  SYNCS.PHASECHK.TRANS64.TRYWAIT P0, [R70+URZ+0xd0], R0 ;  /* 0x0000d000460075a7 */ /* 0x00232400080011ff */
[----:B----4-:R-:W-:Y:S05]  /*9b30*/  @!P0 NANOSLEEP.SYNCS 0x989680 ;  /* 0x009896800000895d */ /* 0x010fea0003900000 */
[----:B------:R-:W4:Y:S02]  /*9b40*/  @!P0 SYNCS.PHASECHK.TRANS64 P0, [R70+URZ+0xd0], R0 ;  /* 0x0000d000460085a7 */ /* 0x000f2400080010ff */
[----:B----4-:R-:W-:Y:S05]  /*9b50*/  @!P0 BRA `(.L_x_120) ;  /* 0xfffffffc00f08947 */ /* 0x010fea000383ffff */
[----:B------:R-:W-:Y:S05]  /*9b60*/  BRA `(.L_x_119) ;  /* 0xffffffd000c87947 */ /* 0x000fea000383ffff */
.L_x_129:
[----:B-1----:R1:W3:Y:S02]  /*9b70*/  SYNCS.PHASECHK.TRANS64.TRYWAIT P0, [R2+URZ+0x60], R0 ;  /* 0x00006000020075a7 */ /* 0x0022e400080011ff */
[----:B---3--:R-:W-:Y:S05]  /*9b80*/  @!P0 NANOSLEEP.SYNCS 0x989680 ;  /* 0x009896800000895d */ /* 0x008fea0003900000 */
[----:B------:R-:W3:Y:S02]  /*9b90*/  @!P0 SYNCS.PHASECHK.TRANS64 P0, [R2+URZ+0x60], R0 ;  /* 0x00006000020085a7 */ /* 0x000ee400080010ff */
[----:B---3--:R-:W-:Y:S05]  /*9ba0*/  @!P0 BRA `(.L_x_129) ;  /* 0xfffffffc00f08947 */ /* 0x008fea000383ffff */
[----:B------:R-:W-:Y:S05]  /*9bb0*/  BRA `(.L_x_128) ;  /* 0xffffffd800787947 */ /* 0x000fea000383ffff */
.L_x_137:
[----:B-1----:R1:W3:Y:S02]  /*9bc0*/  SYNCS.PHASECHK.TRANS64.TRYWAIT P0, [R0+URZ+0x60], R6 ;  /* 0x00006006000075a7 */ /* 0x0022e400080011ff */
[----:B---3--:R-:W-:Y:S05]  /*9bd0*/  @!P0 NANOSLEEP.SYNCS 0x989680 ;  /* 0x009896800000895d */ /* 0x008fea0003900000 */
[----:B------:R-:W3:Y:S02]  /*9be0*/  @!P0 SYNCS.PHASECHK.TRANS64 P0, [R0+URZ+0x60], R6 ;  /* 0x00006006000085a7 */ /* 0x000ee400080010ff */
[----:B---3--:R-:W-:Y:S05]  /*9bf0*/  @!P0 BRA `(.L_x_137) ;  /* 0xfffffffc00f08947 */ /* 0x008fea000383ffff */
[----:B------:R-:W-:Y:S05]  /*9c00*/  BRA `(.L_x_136) ;  /* 0xffffffe000507947 */ /* 0x000fea000383ffff */
.L_x_145:
[----:B-1----:R1:W3:Y:S02]  /*9c10*/  SYNCS.PHASECHK.TRANS64.TRYWAIT P0, [R0+URZ+0x60], R5 ;  /* 0x00006005000075a7 */ /* 0x0022e400080011ff */
[----:B---3--:R-:W-:Y:S05]  /*9c20*/  @!P0 NANOSLEEP.SYNCS 0x989680 ;  /* 0x009896800000895d */ /* 0x008fea0003900000 */
[----:B------:R-:W3:Y:S02]  /*9c30*/  @!P0 SYNCS.PHASECHK.TRANS64 P0, [R0+URZ+0x60], R5 ;  /* 0x00006005000085a7 */ /* 0x000ee400080010ff */
[----:B---3--:R-:W-:Y:S05]  /*9c40*/  @!P0 BRA `(.L_x_145) ;  /* 0xfffffffc00f08947 */ /* 0x008fea000383ffff */
[----:B------:R-:W-:Y:S05]  /*9c50*/  BRA `(.L_x_144) ;  /* 0xffffffe800287947 */ /* 0x000fea000383ffff */
        .weak           $__internal_0_$__cuda_sm10x_tcgen05_guardrail_trap_col_being_dealloced_not_returned_by_alloc
        .type           $__internal_0_$__cuda_sm10x_tcgen05_guardrail_trap_col_being_dealloced_not_returned_by_alloc,@function
        .size           $__internal_0_$__cuda_sm10x_tcgen05_guardrail_trap_col_being_dealloced_not_returned_by_alloc,($__internal_1_$__cuda_sm10x_tcgen05_guardrail_trap_phase_invalid_during_alloc - $__internal_0_$__cuda_sm10x_tcgen05_guardrail_trap_col_being_dealloced_not_returned_by_alloc)
$__internal_0_$__cuda_sm10x_tcgen05_guardrail_trap_col_being_dealloced_not_returned_by_alloc:
[----:B------:R-:W-:Y:S05]  /*9c60*/  BPT.TRAP 0x1 ;  /* 0x000000040000795c */ /* 0x000fea0000300000 */
[----:B------:R-:W-:-:S04]  /*9c70*/  HFMA2 R3, -RZ, RZ, 0, 0 ;  /* 0x00000000ff037431 */ /* 0x000fc800000001ff */
[----:B------:R-:W-:Y:S05]  /*9c80*/  RET.REL.NODEC R2 `(_ZN7cutlass13device_kernelINS_4gemm6kernel13GemmUniversalIN4cute5tupleIJiiiiEEENS1_10collective13CollectiveMmaINS1_35MainloopSm100TmaUmmaWarpSpecializedILi6ELi2ELi4ENS5_IJNS4_1CILi2EEESB_NSA_ILi1EEEEEEEENS5_IJNSA_ILi128EEESF_NSA_ILi64EEEEEEfNS5_IJlSC_lEEEfSI_NS4_8TiledMMAINS4_8MMA_AtomIJNS4_23SM100_MMA_TF32_2x1SM_SSINS_10tfloat32_tESM_fLi128ELi128ELNS4_4UMMA5MajorE0ELSO_0ELNSN_7ScaleInE0ELSP_0EEEEEENS4_6LayoutINS5_IJSC_SC_SC_EEENS5_IJNSA_ILi0EEESU_SU_EEEEENS5_IJNS4_10UnderscoreESX_SX_EEEEENS4_28SM100_TMA_2SM_LOAD_MULTICASTENS4_14ComposedLayoutINS4_7SwizzleILi3ELi4ELi3EEENS4_18smem_ptr_flag_bitsILi32EEENSS_INS5_IJNSA_ILi8EEENSA_ILi32EEEEEENS5_IJS17_SC_EEEEEEEvNS4_8identityENS4_18SM100_TMA_2SM_LOADES1B_vS1C_EENS_8epilogue10collective18CollectiveEpilogueINS1F_23Sm100TmaWarpSpecializedILi4ELi2ELi16ELb1ELb0EEEJNS5_IJSG_SF_SG_EEENS5_IJNSS_ISG_SC_EENSS_INS5_IJNSA_ILi16EEESB_EEENS5_IJSC_SG_EEEEEEEEfSI_fSI_NS1F_6fusion15FusionCallbacksIS1J_NS1R_17LinearCombinationIffffLNS_15FloatRoundStyleE2EEES1K_S1Q_JEEENS4_5SM1004TMEM4LOAD26SM100_TMEM_LOAD_32dp32b16xENS4_13SM90_TMA_LOADENS11_INS12_ILi2ELi4ELi3EEES15_NSS_INS5_IJS16_S1M_EEENS5_IJS1M_SC_EEEEEEENS4_39AutoVectorizingCopyWithAssumedAlignmentILi128EEENS4_14SM90_TMA_STOREES26_S28_S28_EEEvvEEEEvNT_6ParamsE) ;  /* 0xffffff6002dc7950 */ /* 0x000fea0003c3ffff */
        .weak           $__internal_1_$__cuda_sm10x_tcgen05_guardrail_trap_phase_invalid_during_alloc
        .type           $__internal_1_$__cuda_sm10x_tcgen05_guardrail_trap_phase_invalid_during_alloc,@function
        .size           $__internal_1_$__cuda_sm10x_tcgen05_guardrail_trap_phase_invalid_during_alloc,($__internal_2_$__cuda_sm10x_tcgen05_guardrail_trap_unallocated_columns_being_dealloced - $__internal_1_$__cuda_sm10x_tcgen05_guardrail_trap_phase_invalid_during_alloc)
$__internal_1_$__cuda_sm10x_tcgen05_guardrail_trap_phase_invalid_during_alloc:
[----:B------:R-:W-:Y:S05]  /*9c90*/  BPT.TRAP 0x1 ;  /* 0x000000040000795c */ /* 0x000fea0000300000 */
[----:B------:R-:W-:-:S04]  /*9ca0*/  MOV R5, 0x0 ;  /* 0x0000000000057802 */ /* 0x000fc80000000f00 */
[----:B------:R-:W-:Y:S05]  /*9cb0*/  RET.REL.NODEC R4 `(_ZN7cutlass13device_kernelINS_4gemm6kernel13GemmUniversalIN4cute5tupleIJiiiiEEENS1_10collective13CollectiveMmaINS1_35MainloopSm100TmaUmmaWarpSpecializedILi6ELi2ELi4ENS5_IJNS4_1CILi2EEESB_NSA_ILi1EEEEEEEENS5_IJNSA_ILi128EEESF_NSA_ILi64EEEEEEfNS5_IJlSC_lEEEfSI_NS4_8TiledMMAINS4_8MMA_AtomIJNS4_23SM100_MMA_TF32_2x1SM_SSINS_10tfloat32_tESM_fLi128ELi128ELNS4_4UMMA5MajorE0ELSO_0ELNSN_7ScaleInE0ELSP_0EEEEEENS4_6LayoutINS5_IJSC_SC_SC_EEENS5_IJNSA_ILi0EEESU_SU_EEEEENS5_IJNS4_10UnderscoreESX_SX_EEEEENS4_28SM100_TMA_2SM_LOAD_MULTICASTENS4_14ComposedLayoutINS4_7SwizzleILi3ELi4ELi3EEENS4_18smem_ptr_flag_bitsILi32EEENSS_INS5_IJNSA_ILi8EEENSA_ILi32EEEEEENS5_IJS17_SC_EEEEEEEvNS4_8identityENS4_18SM100_TMA_2SM_LOADES1B_vS1C_EENS_8epilogue10collective18CollectiveEpilogueINS1F_23Sm100TmaWarpSpecializedILi4ELi2ELi16ELb1ELb0EEEJNS5_IJSG_SF_SG_EEENS5_IJNSS_ISG_SC_EENSS_INS5_IJNSA_ILi16EEESB_EEENS5_IJSC_SG_EEEEEEEEfSI_fSI_NS1F_6fusion15FusionCallbacksIS1J_NS1R_17LinearCombinationIffffLNS_15FloatRoundStyleE2EEES1K_S1Q_JEEENS4_5SM1004TMEM4LOAD26SM100_TMEM_LOAD_32dp32b16xENS4_13SM90_TMA_LOADENS11_INS12_ILi2ELi4ELi3EEES15_NSS_INS5_IJS16_S1M_EEENS5_IJS1M_SC_EEEEEEENS4_39AutoVectorizingCopyWithAssumedAlignmentILi128EEENS4_14SM90_TMA_STOREES26_S28_S28_EEEvvEEEEvNT_6ParamsE) ;  /* 0xffffff6004d07950 */ /* 0x000fea0003c3ffff */
        .weak           $__internal_2_$__cuda_sm10x_tcgen05_guardrail_trap_unallocated_columns_being_dealloced
        .type           $__internal_2_$__cuda_sm10x_tcgen05_guardrail_trap_unallocated_columns_being_dealloced,@function
        .size           $__internal_2_$__cuda_sm10x_tcgen05_guardrail_trap_unallocated_columns_being_dealloced,(.L_x_207 - $__internal_2_$__cuda_sm10x_tcgen05_guardrail_trap_unallocated_columns_being_dealloced)
$__internal_2_$__cuda_sm10x_tcgen05_guardrail_trap_unallocated_columns_being_dealloced:
[----:B------:R-:W-:Y:S05]  /*9cc0*/  BPT.TRAP 0x1 ;  /* 0x000000040000795c */ /* 0x000fea0000300000 */
[----:B------:R-:W-:-:S04]  /*9cd0*/  HFMA2 R3, -RZ, RZ, 0, 0 ;  /* 0x00000000ff037431 */ /* 0x000fc800000001ff */
[----:B------:R-:W-:Y:S05]  /*9ce0*/  RET.REL.NODEC R2 `(_ZN7cutlass13device_kernelINS_4gemm6kernel13GemmUniversalIN4cute5tupleIJiiiiEEENS1_10collective13CollectiveMmaINS1_35MainloopSm100TmaUmmaWarpSpecializedILi6ELi2ELi4ENS5_IJNS4_1CILi2EEESB_NSA_ILi1EEEEEEEENS5_IJNSA_ILi128EEESF_NSA_ILi64EEEEEEfNS5_IJlSC_lEEEfSI_NS4_8TiledMMAINS4_8MMA_AtomIJNS4_23SM100_MMA_TF32_2x1SM_SSINS_10tfloat32_tESM_fLi128ELi128ELNS4_4UMMA5MajorE0ELSO_0ELNSN_7ScaleInE0ELSP_0EEEEEENS4_6LayoutINS5_IJSC_SC_SC_EEENS5_IJNSA_ILi0EEESU_SU_EEEEENS5_IJNS4_10UnderscoreESX_SX_EEEEENS4_28SM100_TMA_2SM_LOAD_MULTICASTENS4_14ComposedLayoutINS4_7SwizzleILi3ELi4ELi3EEENS4_18smem_ptr_flag_bitsILi32EEENSS_INS5_IJNSA_ILi8EEENSA_ILi32EEEEEENS5_IJS17_SC_EEEEEEEvNS4_8identityENS4_18SM100_TMA_2SM_LOADES1B_vS1C_EENS_8epilogue10collective18CollectiveEpilogueINS1F_23Sm100TmaWarpSpecializedILi4ELi2ELi16ELb1ELb0EEEJNS5_IJSG_SF_SG_EEENS5_IJNSS_ISG_SC_EENSS_INS5_IJNSA_ILi16EEESB_EEENS5_IJSC_SG_EEEEEEEEfSI_fSI_NS1F_6fusion15FusionCallbacksIS1J_NS1R_17LinearCombinationIffffLNS_15FloatRoundStyleE2EEES1K_S1Q_JEEENS4_5SM1004TMEM4LOAD26SM100_TMEM_LOAD_32dp32b16xENS4_13SM90_TMA_LOADENS11_INS12_ILi2ELi4ELi3EEES15_NSS_INS5_IJS16_S1M_EEENS5_IJS1M_SC_EEEEEEENS4_39AutoVectorizingCopyWithAssumedAlignmentILi128EEENS4_14SM90_TMA_STOREES26_S28_S28_EEEvvEEEEvNT_6ParamsE) ;  /* 0xffffff6002c47950 */ /* 0x000fea0003c3ffff */
.L_x_206:
[----:B------:R-:W-:-:S00]  /*9cf0*/  BRA `(.L_x_206) ;  /* 0xfffffffc00fc7947 */ /* 0x000fc0000383ffff */
[----:B------:R-:W-:-:S00]  /*9d00*/  NOP ;  /* 0x0000000000007918 */ /* 0x000fc00000000000 */
[----:B------:R-:W-:-:S00]  /*9d10*/  NOP ;  /* 0x0000000000007918 */ /* 0x000fc00000000000 */
[----:B------:R-:W-:-:S00]  /*9d20*/  NOP ;  /* 0x0000000000007918 */ /* 0x000fc00000000000 */
[----:B------:R-:W-:-:S00]  /*9d30*/  NOP ;  /* 0x0000000000007918 */ /* 0x000fc00000000000 */
[----:B------:R-:W-:-:S00]  /*9d40*/  NOP ;  /* 0x0000000000007918 */ /* 0x000fc00000000000 */
[----:B------:R-:W-:-:S00]  /*9d50*/  NOP ;  /* 0x0000000000007918 */ /* 0x000fc00000000000 */
[----:B------:R-:W-:-:S00]  /*9d60*/  NOP ;  /* 0x0000000000007918 */ /* 0x000fc00000000000 */
[----:B------:R-:W-:-:S00]  /*9d70*/  NOP ;  /* 0x0000000000007918 */ /* 0x000fc00000000000 */
.L_x_207:


//--------------------- .nv.global.init           --------------------------
	.section	.nv.global.init,"aw",@progbits
.nv.global.init:
	.type		$str$27,@object
	.size		$str$27,($str$28 - $str$27)
$str$27:
        /*0000*/ 	.byte	0x28, 0x61, 0x64, 0x64, 0x72, 0x65, 0x73, 0x73, 0x20, 0x26, 0x20, 0x6d, 0x61, 0x73, 0x6b, 0x29
        /*0010*/ 	.byte	0x20, 0x3d, 0x3d, 0x20, 0x30, 0x00
	.type		$str$28,@object
	.size		$str$28,($str$26 - $str$28)
$str$28:
        /*0016*/ 	.byte	0x2f, 0x74, 0x6d, 0x70, 0x2f, 0x63, 0x75, 0x74, 0x6c, 0x61, 0x73, 0x73, 0x5f, 0x73, 0x77, 0x65
        /*0026*/ 	.byte	0x65, 0x70, 0x5f, 0x73, 0x72, 0x63, 0x2f, 0x69, 0x6e, 0x63, 0x6c, 0x75, 0x64, 0x65, 0x2f, 0x63
        /*0036*/ 	.byte	0x75, 0x74, 0x65, 0x2f, 0x70, 0x6f, 0x69, 0x6e, 0x74, 0x65, 0x72, 0x5f, 0x66, 0x6c, 0x61, 0x67
        /*0046*/ 	.byte	0x67, 0x65, 0x64, 0x2e, 0x68, 0x70, 0x70, 0x00
	.type		$str$26,@object
	.size		$str$26,($str$25 - $str$26)
$str$26:
        /*004e*/ 	.byte	0x2f, 0x74, 0x6d, 0x70, 0x2f, 0x63, 0x75, 0x74, 0x6c, 0x61, 0x73, 0x73, 0x5f, 0x73, 0x77, 0x65
        /*005e*/ 	.byte	0x65, 0x70, 0x5f, 0x73, 0x72, 0x63, 0x2f, 0x69, 0x6e, 0x63, 0x6c, 0x75, 0x64, 0x65, 0x2f, 0x63
        /*006e*/ 	.byte	0x75, 0x74, 0x65, 0x2f, 0x61, 0x74, 0x6f, 0x6d, 0x2f, 0x63, 0x6f, 0x70, 0x79, 0x5f, 0x74, 0x72
        /*007e*/ 	.byte	0x61, 0x69, 0x74, 0x73, 0x5f, 0x73, 0x6d, 0x31, 0x30, 0x30, 0x2e, 0x68, 0x70, 0x70, 0x00
	.type		$str$25,@object
	.size		$str$25,(__unnamed_1 - $str$25)
$str$25:
        /*008d*/ 	.byte	0x28, 0x28, 0x75, 0x69, 0x6e, 0x74, 0x33, 0x32, 0x5f, 0x74, 0x28, 0x74, 0x68, 0x72, 0x65, 0x61
        /*009d*/ 	.byte	0x64, 0x49, 0x64, 0x78, 0x2e, 0x78, 0x29, 0x20, 0x2f, 0x20, 0x33, 0x32, 0x29, 0x20, 0x25, 0x20
        /*00ad*/ 	.byte	0x34, 0x29, 0x20, 0x3d, 0x3d, 0x20, 0x28, 0x28, 0x28, 0x74, 0x6d, 0x65, 0x6d, 0x5f, 0x61, 0x64
        /*00bd*/ 	.byte	0x64, 0x72, 0x20, 0x3e, 0x3e, 0x20, 0x31, 0x36, 0x29, 0x20, 0x2f, 0x20, 0x33, 0x32, 0x29, 0x20
        /*00cd*/ 	.byte	0x25, 0x20, 0x34, 0x29, 0x00
	.type		__unnamed_1,@object
	.size		__unnamed_1,(__unnamed_2 - __unnamed_1)
__unnamed_1:
        /*00d2*/ 	.byte	0x61, 0x75, 0x74, 0x6f, 0x20, 0x63, 0x75, 0x74, 0x65, 0x3a, 0x3a, 0x61, 0x73, 0x5f, 0x70, 0x6f
        /* <DEDUP_REMOVED lines=23> */
        /*0252*/ 	.byte	0x3a, 0x3a, 0x43, 0x3c, 0x32, 0x30, 0x34, 0x38, 0x3e, 0x3e, 0x3e, 0x3e, 0x5d, 0x00
	.type		__unnamed_2,@object
	.size		__unnamed_2,(.L_2 - __unnamed_2)
__unnamed_2:
        /* <DEDUP_REMOVED lines=42> */
        /*0500*/ 	.byte	0x3e, 0x5d, 0x00
.L_2:


//--------------------- .nv.shared._ZN7cutlass13device_kernelINS_4gemm6kernel13GemmUniversalIN4cute5tupleIJiiiiEEENS1_10collective13CollectiveMmaINS1_35MainloopSm100TmaUmmaWarpSpecializedILi6ELi2ELi4ENS5_IJNS4_1CILi2EEESB_NSA_ILi1EEEEEEEENS5_IJNSA_ILi128EEESF_NSA_ILi64EEEEEEfNS5_IJlSC_lEEEfSI_NS4_8TiledMMAINS4_8MMA_AtomIJNS4_23SM100_MMA_TF32_2x1SM_SSINS_10tfloat32_tESM_fLi128ELi128ELNS4_4UMMA5MajorE0ELSO_0ELNSN_7ScaleInE0ELSP_0EEEEEENS4_6LayoutINS5_IJSC_SC_SC_EEENS5_IJNSA_ILi0EEESU_SU_EEEEENS5_IJNS4_10UnderscoreESX_SX_EEEEENS4_28SM100_TMA_2SM_LOAD_MULTICASTENS4_14ComposedLayoutINS4_7SwizzleILi3ELi4ELi3EEENS4_18smem_ptr_flag_bitsILi32EEENSS_INS5_IJNSA_ILi8EEENSA_ILi32EEEEEENS5_IJS17_SC_EEEEEEEvNS4_8identityENS4_18SM100_TMA_2SM_LOADES1B_vS1C_EENS_8epilogue10collective18CollectiveEpilogueINS1F_23Sm100TmaWarpSpecializedILi4ELi2ELi16ELb1ELb0EEEJNS5_IJSG_SF_SG_EEENS5_IJNSS_ISG_SC_EENSS_INS5_IJNSA_ILi16EEESB_EEENS5_IJSC_SG_EEEEEEEEfSI_fSI_NS1F_6fusion15FusionCallbacksIS1J_NS1R_17LinearCombinationIffffLNS_15FloatRoundStyleE2EEES1K_S1Q_JEEENS4_5SM1004TMEM4LOAD26SM100_TMEM_LOAD_32dp32b16xENS4_13SM90_TMA_LOADENS11_INS12_ILi2ELi4ELi3EEES15_NSS_INS5_IJS16_S1M_EEENS5_IJS1M_SC_EEEEEEENS4_39AutoVectorizingCopyWithAssumedAlignmentILi128EEENS4_14SM90_TMA_STOREES26_S28_S28_EEEvvEEEEvNT_6ParamsE --------------------------
	.section	.nv.shared._ZN7cutlass13device_kernelINS_4gemm6kernel13GemmUniversalIN4cute5tupleIJiiiiEEENS1_10collective13CollectiveMmaINS1_35MainloopSm100TmaUmmaWarpSpecializedILi6ELi2ELi4ENS5_IJNS4_1CILi2EEESB_NSA_ILi1EEEEEEEENS5_IJNSA_ILi128EEESF_NSA_ILi64EEEEEEfNS5_IJlSC_lEEEfSI_NS4_8TiledMMAINS4_8MMA_AtomIJNS4_23SM100_MMA_TF32_2x1SM_SSINS_10tfloat32_tESM_fLi128ELi128ELNS4_4UMMA5MajorE0ELSO_0ELNSN_7ScaleInE0ELSP_0EEEEEENS4_6LayoutINS5_IJSC_SC_SC_EEENS5_IJNSA_ILi0EEESU_SU_EEEEENS5_IJNS4_10UnderscoreESX_SX_EEEEENS4_28SM100_TMA_2SM_LOAD_MULTICASTENS4_14ComposedLayoutINS4_7SwizzleILi3ELi4ELi3EEENS4_18smem_ptr_flag_bitsILi32EEENSS_INS5_IJNSA_ILi8EEENSA_ILi32EEEEEENS5_IJS17_SC_EEEEEEEvNS4_8identityENS4_18SM100_TMA_2SM_LOADES1B_vS1C_EENS_8epilogue10collective18CollectiveEpilogueINS1F_23Sm100TmaWarpSpecializedILi4ELi2ELi16ELb1ELb0EEEJNS5_IJSG_SF_SG_EEENS5_IJNSS_ISG_SC_EENSS_INS5_IJNSA_ILi16EEESB_EEENS5_IJSC_SG_EEEEEEEEfSI_fSI_NS1F_6fusion15FusionCallbacksIS1J_NS1R_17LinearCombinationIffffLNS_15FloatRoundStyleE2EEES1K_S1Q_JEEENS4_5SM1004TMEM4LOAD26SM100_TMEM_LOAD_32dp32b16xENS4_13SM90_TMA_LOADENS11_INS12_ILi2ELi4ELi3EEES15_NSS_INS5_IJS16_S1M_EEENS5_IJS1M_SC_EEEEEEENS4_39AutoVectorizingCopyWithAssumedAlignmentILi128EEENS4_14SM90_TMA_STOREES26_S28_S28_EEEvvEEEEvNT_6ParamsE,"aw",@nobits
	.sectionflags	@""
	.align	16
	.zero		1024


//--------------------- .nv.shared.reserved.0     --------------------------
	.section	.nv.shared.reserved.0,"aw",@nobits
	.weak		__nv_reservedSMEM_offset_0_alias
	.size		__nv_reservedSMEM_offset_0_alias, 0, 64
	.other		__nv_reservedSMEM_offset_0_alias,@"STO_CUDA_RESERVED_SHARED STV_DEFAULT"
__nv_reservedSMEM_offset_0_alias:
	.zero		0
.nv.shared.reserved.0:
	.zero		64
	.weak		__nv_reservedSMEM_tcgen05_partition
	.type		__nv_reservedSMEM_tcgen05_partition,@object
	.size		__nv_reservedSMEM_tcgen05_partition,(.L_0 - __nv_reservedSMEM_tcgen05_partition)
__nv_reservedSMEM_tcgen05_partition:
	.zero		32
.L_0:


//--------------------- .nv.global                --------------------------
	.section	.nv.global,"aw",@nobits
.nv.global:
	.type		_ZN40_INTERNAL_70448a58_4_k_cu_6f2adc02_322224cute1_E,@object
	.size		_ZN40_INTERNAL_70448a58_4_k_cu_6f2adc02_322224cute1_E,(_ZN40_INTERNAL_70448a58_4_k_cu_6f2adc02_322224cuda3std3__45__cpo6cbeginE - _ZN40_INTERNAL_70448a58_4_k_cu_6f2adc02_322224cute1_E)
_ZN40_INTERNAL_70448a58_4_k_cu_6f2adc02_322224cute1_E:
	.zero		1
	.type		_ZN40_INTERNAL_70448a58_4_k_cu_6f2adc02_322224cuda3std3__45__cpo6cbeginE,@object
	.size		_ZN40_INTERNAL_70448a58_4_k_cu_6f2adc02_322224cuda3std3__45__cpo6cbeginE,(_ZN40_INTERNAL_70448a58_4_k_cu_6f2adc02_322224cuda3std3__48in_placeE - _ZN40_INTERNAL_70448a58_4_k_cu_6f2adc02_322224cuda3std3__45__cpo6cbeginE)
_ZN40_INTERNAL_70448a58_4_k_cu_6f2adc02_322224cuda3std3__45__cpo6cbeginE:
	.zero		1
	.type		_ZN40_INTERNAL_70448a58_4_k_cu_6f2adc02_322224cuda3std3__48in_placeE,@object
	.size		_ZN40_INTERNAL_70448a58_4_k_cu_6f2adc02_322224cuda3std3__48in_placeE,(_ZN40_INTERNAL_70448a58_4_k_cu_6f2adc02_322224cuda3std6ranges3__45__cpo9iter_moveE - _ZN40_INTERNAL_70448a58_4_k_cu_6f2adc02_322224cuda3std3__48in_placeE)
_ZN40_INTERNAL_70448a58_4_k_cu_6f2adc02_322224cuda3std3__48in_placeE:
	.zero		1
	.type		_ZN40_INTERNAL_70448a58_4_k_cu_6f2adc02_322224cuda3std6ranges3__45__cpo9iter_moveE,@object
	.size		_ZN40_INTERNAL_70448a58_4_k_cu_6f2adc02_322224cuda3std6ranges3__45__cpo9iter_moveE,(_ZN40_INTERNAL_70448a58_4_k_cu_6f2adc02_322224cuda3std3__45__cpo5beginE - _ZN40_INTERNAL_70448a58_4_k_cu_6f2adc02_322224cuda3std6ranges3__45__cpo9iter_moveE)
_ZN40_INTERNAL_70448a58_4_k_cu_6f2adc02_322224cuda3std6ranges3__45__cpo9iter_moveE:
	.zero		1
	.type		_ZN40_INTERNAL_70448a58_4_k_cu_6f2adc02_322224cuda3std3__45__cpo5beginE,@object
	.size		_ZN40_INTERNAL_70448a58_4_k_cu_6f2adc02_322224cuda3std3__45__cpo5beginE,(_ZN40_INTERNAL_70448a58_4_k_cu_6f2adc02_322224cuda3std3__442_GLOBAL__N__70448a58_4_k_cu_6f2adc02_322226ignoreE - _ZN40_INTERNAL_70448a58_4_k_cu_6f2adc02_322224cuda3std3__45__cpo5beginE)
_ZN40_INTERNAL_70448a58_4_k_cu_6f2adc02_322224cuda3std3__45__cpo5beginE:
	.zero		1
	.type		_ZN40_INTERNAL_70448a58_4_k_cu_6f2adc02_322224cuda3std3__442_GLOBAL__N__70448a58_4_k_cu_6f2adc02_322226ignoreE,@object
	.size		_ZN40_INTERNAL_70448a58_4_k_cu_6f2adc02_322224cuda3std3__442_GLOBAL__N__70448a58_4_k_cu_6f2adc02_322226ignoreE,(_ZN40_INTERNAL_70448a58_4_k_cu_6f2adc02_322224cute7productE - _ZN40_INTERNAL_70448a58_4_k_cu_6f2adc02_322224cuda3std3__442_GLOBAL__N__70448a58_4_k_cu_6f2adc02_322226ignoreE)
_ZN40_INTERNAL_70448a58_4_k_cu_6f2adc02_322224cuda3std3__442_GLOBAL__N__70448a58_4_k_cu_6f2adc02_322226ignoreE:
	.zero		1
	.type		_ZN40_INTERNAL_70448a58_4_k_cu_6f2adc02_322224cute7productE,@object
	.size		_ZN40_INTERNAL_70448a58_4_k_cu_6f2adc02_322224cute7productE,(_ZN40_INTERNAL_70448a58_4_k_cu_6f2adc02_322224cuda3std3__45__cpo3endE - _ZN40_INTERNAL_70448a58_4_k_cu_6f2adc02_322224cute7productE)
_ZN40_INTERNAL_70448a58_4_k_cu_6f2adc02_322224cute7productE:
	.zero		1
	.type		_ZN40_INTERNAL_70448a58_4_k_cu_6f2adc02_322224cuda3std3__45__cpo3endE,@object
	.size		_ZN40_INTERNAL_70448a58_4_k_cu_6f2adc02_322224cuda3std3__45__cpo3endE,(_ZN40_INTERNAL_70448a58_4_k_cu_6f2adc02_322224cuda3std3__419piecewise_constructE - _ZN40_INTERNAL_70448a58_4_k_cu_6f2adc02_322224cuda3std3__45__cpo3endE)
_ZN40_INTERNAL_70448a58_4_k_cu_6f2adc02_322224cuda3std3__45__cpo3endE:
	.zero		1
	.type		_ZN40_INTERNAL_70448a58_4_k_cu_6f2adc02_322224cuda3std3__419piecewise_constructE,@object
	.size		_ZN40_INTERNAL_70448a58_4_k_cu_6f2adc02_322224cuda3std3__419piecewise_constructE,(_ZN40_INTERNAL_70448a58_4_k_cu_6f2adc02_322224cuda3std3__45__cpo4cendE - _ZN40_INTERNAL_70448a58_4_k_cu_6f2adc02_322224cuda3std3__419piecewise_constructE)
_ZN40_INTERNAL_70448a58_4_k_cu_6f2adc02_322224cuda3std3__419piecewise_constructE:
	.zero		1
	.type		_ZN40_INTERNAL_70448a58_4_k_cu_6f2adc02_322224cuda3std3__45__cpo4cendE,@object
	.size		_ZN40_INTERNAL_70448a58_4_k_cu_6f2adc02_322224cuda3std3__45__cpo4cendE,(_ZN40_INTERNAL_70448a58_4_k_cu_6f2adc02_322224cuda3std6ranges3__45__cpo4swapE - _ZN40_INTERNAL_70448a58_4_k_cu_6f2adc02_322224cuda3std3__45__cpo4cendE)
_ZN40_INTERNAL_70448a58_4_k_cu_6f2adc02_322224cuda3std3__45__cpo4cendE:
	.zero		1
	.type		_ZN40_INTERNAL_70448a58_4_k_cu_6f2adc02_322224cuda3std6ranges3__45__cpo4swapE,@object
	.size		_ZN40_INTERNAL_70448a58_4_k_cu_6f2adc02_322224cuda3std6ranges3__45__cpo4swapE,(.L_10 - _ZN40_INTERNAL_70448a58_4_k_cu_6f2adc02_322224cuda3std6ranges3__45__cpo4swapE)
_ZN40_INTERNAL_70448a58_4_k_cu_6f2adc02_322224cuda3std6ranges3__45__cpo4swapE:
	.zero		1
.L_10:


//--------------------- .nv.constant0._ZN7cutlass13device_kernelINS_4gemm6kernel13GemmUniversalIN4cute5tupleIJiiiiEEENS1_10collective13CollectiveMmaINS1_35MainloopSm100TmaUmmaWarpSpecializedILi6ELi2ELi4ENS5_IJNS4_1CILi2EEESB_NSA_ILi1EEEEEEEENS5_IJNSA_ILi128EEESF_NSA_ILi64EEEEEEfNS5_IJlSC_lEEEfSI_NS4_8TiledMMAINS4_8MMA_AtomIJNS4_23SM100_MMA_TF32_2x1SM_SSINS_10tfloat32_tESM_fLi128ELi128ELNS4_4UMMA5MajorE0ELSO_0ELNSN_7ScaleInE0ELSP_0EEEEEENS4_6LayoutINS5_IJSC_SC_SC_EEENS5_IJNSA_ILi0EEESU_SU_EEEEENS5_IJNS4_10UnderscoreESX_SX_EEEEENS4_28SM100_TMA_2SM_LOAD_MULTICASTENS4_14ComposedLayoutINS4_7SwizzleILi3ELi4ELi3EEENS4_18smem_ptr_flag_bitsILi32EEENSS_INS5_IJNSA_ILi8EEENSA_ILi32EEEEEENS5_IJS17_SC_EEEEEEEvNS4_8identityENS4_18SM100_TMA_2SM_LOADES1B_vS1C_EENS_8epilogue10collective18CollectiveEpilogueINS1F_23Sm100TmaWarpSpecializedILi4ELi2ELi16ELb1ELb0EEEJNS5_IJSG_SF_SG_EEENS5_IJNSS_ISG_SC_EENSS_INS5_IJNSA_ILi16EEESB_EEENS5_IJSC_SG_EEEEEEEEfSI_fSI_NS1F_6fusion15FusionCallbacksIS1J_NS1R_17LinearCombinationIffffLNS_15FloatRoundStyleE2EEES1K_S1Q_JEEENS4_5SM1004TMEM4LOAD26SM100_TMEM_LOAD_32dp32b16xENS4_13SM90_TMA_LOADENS11_INS12_ILi2ELi4ELi3EEES15_NSS_INS5_IJS16_S1M_EEENS5_IJS1M_SC_EEEEEEENS4_39AutoVectorizingCopyWithAssumedAlignmentILi128EEENS4_14SM90_TMA_STOREES26_S28_S28_EEEvvEEEEvNT_6ParamsE --------------------------
	.section	.nv.constant0._ZN7cutlass13device_kernelINS_4gemm6kernel13GemmUniversalIN4cute5tupleIJiiiiEEENS1_10collective13CollectiveMmaINS1_35MainloopSm100TmaUmmaWarpSpecializedILi6ELi2ELi4ENS5_IJNS4_1CILi2EEESB_NSA_ILi1EEEEEEEENS5_IJNSA_ILi128EEESF_NSA_ILi64EEEEEEfNS5_IJlSC_lEEEfSI_NS4_8TiledMMAINS4_8MMA_AtomIJNS4_23SM100_MMA_TF32_2x1SM_SSINS_10tfloat32_tESM_fLi128ELi128ELNS4_4UMMA5MajorE0ELSO_0ELNSN_7ScaleInE0ELSP_0EEEEEENS4_6LayoutINS5_IJSC_SC_SC_EEENS5_IJNSA_ILi0EEESU_SU_EEEEENS5_IJNS4_10UnderscoreESX_SX_EEEEENS4_28SM100_TMA_2SM_LOAD_MULTICASTENS4_14ComposedLayoutINS4_7SwizzleILi3ELi4ELi3EEENS4_18smem_ptr_flag_bitsILi32EEENSS_INS5_IJNSA_ILi8EEENSA_ILi32EEEEEENS5_IJS17_SC_EEEEEEEvNS4_8identityENS4_18SM100_TMA_2SM_LOADES1B_vS1C_EENS_8epilogue10collective18CollectiveEpilogueINS1F_23Sm100TmaWarpSpecializedILi4ELi2ELi16ELb1ELb0EEEJNS5_IJSG_SF_SG_EEENS5_IJNSS_ISG_SC_EENSS_INS5_IJNSA_ILi16EEESB_EEENS5_IJSC_SG_EEEEEEEEfSI_fSI_NS1F_6fusion15FusionCallbacksIS1J_NS1R_17LinearCombinationIffffLNS_15FloatRoundStyleE2EEES1K_S1Q_JEEENS4_5SM1004TMEM4LOAD26SM100_TMEM_LOAD_32dp32b16xENS4_13SM90_TMA_LOADENS11_INS12_ILi2ELi4ELi3EEES15_NSS_INS5_IJS16_S1M_EEENS5_IJS1M_SC_EEEEEEENS4_39AutoVectorizingCopyWithAssumedAlignmentILi128EEENS4_14SM90_TMA_STOREES26_S28_S28_EEEvvEEEEvNT_6ParamsE,"a",@progbits
	.sectionflags	@""
	.align	4
.nv.constant0._ZN7cutlass13device_kernelINS_4gemm6kernel13GemmUniversalIN4cute5tupleIJiiiiEEENS1_10collective13CollectiveMmaINS1_35MainloopSm100TmaUmmaWarpSpecializedILi6ELi2ELi4ENS5_IJNS4_1CILi2EEESB_NSA_ILi1EEEEEEEENS5_IJNSA_ILi128EEESF_NSA_ILi64EEEEEEfNS5_IJlSC_lEEEfSI_NS4_8TiledMMAINS4_8MMA_AtomIJNS4_23SM100_MMA_TF32_2x1SM_SSINS_10tfloat32_tESM_fLi128ELi128ELNS4_4UMMA5MajorE0ELSO_0ELNSN_7ScaleInE0ELSP_0EEEEEENS4_6LayoutINS5_IJSC_SC_SC_EEENS5_IJNSA_ILi0EEESU_SU_EEEEENS5_IJNS4_10UnderscoreESX_SX_EEEEENS4_28SM100_TMA_2SM_LOAD_MULTICASTENS4_14ComposedLayoutINS4_7SwizzleILi3ELi4ELi3EEENS4_18smem_ptr_flag_bitsILi32EEENSS_INS5_IJNSA_ILi8EEENSA_ILi32EEEEEENS5_IJS17_SC_EEEEEEEvNS4_8identityENS4_18SM100_TMA_2SM_LOADES1B_vS1C_EENS_8epilogue10collective18CollectiveEpilogueINS1F_23Sm100TmaWarpSpecializedILi4ELi2ELi16ELb1ELb0EEEJNS5_IJSG_SF_SG_EEENS5_IJNSS_ISG_SC_EENSS_INS5_IJNSA_ILi16EEESB_EEENS5_IJSC_SG_EEEEEEEEfSI_fSI_NS1F_6fusion15FusionCallbacksIS1J_NS1R_17LinearCombinationIffffLNS_15FloatRoundStyleE2EEES1K_S1Q_JEEENS4_5SM1004TMEM4LOAD26SM100_TMEM_LOAD_32dp32b16xENS4_13SM90_TMA_LOADENS11_INS12_ILi2ELi4ELi3EEES15_NSS_INS5_IJS16_S1M_EEENS5_IJS1M_SC_EEEEEEENS4_39AutoVectorizingCopyWithAssumedAlignmentILi128EEENS4_14SM90_TMA_STOREES26_S28_S28_EEEvvEEEEvNT_6ParamsE:
	.zero		2944


//--------------------- SYMBOLS --------------------------

	.type		.nv.reservedSmem.offset0,@object
	.size		.nv.reservedSmem.offset0,0x4
	.type		.nv.reservedSmem.cap,@object
	.size		.nv.reservedSmem.cap,0x4
	.type		__assertfail,@function
